// auto-generated by cutlass_sweep.gemm — config: {"arch": "sm_100", "cluster_m": 2, "cluster_n": 1, "dtype": "e4m3", "stages": 3, "tile_k": 64, "tile_m": 64, "tile_n": 128}
#include "cutlass/cutlass.h"
#include "cutlass/gemm/collective/collective_builder.hpp"
#include "cutlass/gemm/device/gemm_universal_adapter.h"
#include "cutlass/gemm/kernel/gemm_universal.hpp"
#include "cutlass/epilogue/collective/collective_builder.hpp"

using ElemA = cutlass::float_e4m3_t;
using ElemB = cutlass::float_e4m3_t;
using ElemCD = cutlass::float_e4m3_t;
using Acc  = float;
using TileShape    = cute::Shape<cute::_64, cute::_128, cute::_64>;
using ClusterShape = cute::Shape<cute::_2, cute::_1, cute::_1>;

using CollectiveEpilogue = typename cutlass::epilogue::collective::CollectiveBuilder<
    cutlass::arch::Sm100, cutlass::arch::OpClassTensorOp,
    TileShape, ClusterShape,
    cutlass::epilogue::collective::EpilogueTileAuto,
    Acc, Acc,
    ElemCD, cutlass::layout::RowMajor, 128 / cutlass::sizeof_bits<ElemCD>::value,
    ElemCD, cutlass::layout::RowMajor, 128 / cutlass::sizeof_bits<ElemCD>::value,
    cutlass::epilogue::collective::EpilogueScheduleAuto
  >::CollectiveOp;

using CollectiveMainloop = typename cutlass::gemm::collective::CollectiveBuilder<
    cutlass::arch::Sm100, cutlass::arch::OpClassTensorOp,
    ElemA, cutlass::layout::RowMajor, 128 / cutlass::sizeof_bits<ElemA>::value,
    ElemB, cutlass::layout::ColumnMajor, 128 / cutlass::sizeof_bits<ElemB>::value,
    Acc,
    TileShape, ClusterShape,
    cutlass::gemm::collective::StageCount<3>,
    cutlass::gemm::collective::KernelScheduleAuto
  >::CollectiveOp;

using GemmKernel = cutlass::gemm::kernel::GemmUniversal<
    cute::Shape<int,int,int,int>,
    CollectiveMainloop,
    CollectiveEpilogue
>;
using Gemm = cutlass::gemm::device::GemmUniversalAdapter<GemmKernel>;

// Force the device kernel symbol into the cubin without needing a host main.
auto* _anchor = &cutlass::device_kernel<GemmKernel>;


// ===== COMPILED SASS (sm_100a) =====

	.target	sm_100a

	.elftype	@"ET_EXEC"


//--------------------- .note.nv.tkinfo           --------------------------
	.section	.note.nv.tkinfo,"",@"SHT_NOTE"
	.sectionflags	@"SHF_NOTE_NV_TKINFO"
	.tkinfo
        /*0018*/ 	.word	0x00000002
        /*0030*/ 	.string	""
        /*0030*/ 	.string	"ptxas"
        /*0030*/ 	.string	"Cuda compilation tools, release 13.0, V13.0.88"
        /*0030*/ 	.string	"Build cuda_13.0.r13.0/compiler.36424714_0"
        /*0030*/ 	.string	"-arch sm_100a -m 64 "



//--------------------- .note.nv.cuinfo           --------------------------
	.section	.note.nv.cuinfo,"",@"SHT_NOTE"
	.sectionflags	@"SHF_NOTE_NV_CUINFO"
        /*0018*/ 	.short	0x0002
        /*001a*/ 	.short	0x0064
        /*001c*/ 	.short	0x0082
	.zero		2


//--------------------- .nv.info                  --------------------------
	.section	.nv.info,"",@"SHT_CUDA_INFO"
	.align	4


	//----- nvinfo : EIATTR_REGCOUNT
	.align		4
        /*0000*/ 	.byte	0x04, 0x2f
        /*0002*/ 	.short	(.L_19 - .L_18)
	.align		4
.L_18:
        /*0004*/ 	.word	index@(_ZN7cutlass13device_kernelINS_4gemm6kernel13GemmUniversalIN4cute5tupleIJiiiiEEENS1_10collective13CollectiveMmaINS1_35MainloopSm100TmaUmmaWarpSpecializedILi3ELi2ELi4ENS5_IJNS4_1CILi2EEENSA_ILi1EEESC_EEEEENS5_IJNSA_ILi64EEENSA_ILi128EEESF_EEENS_12float_e4m3_tENS5_IJlSC_lEEESI_SJ_NS4_8TiledMMAINS4_8MMA_AtomIJNS4_10MMA_TraitsINS4_19SM100_MMA_F8F6F4_SSEJSI_SI_fSF_SG_NS4_17integral_constantINS4_4UMMA5MajorELSQ_0EEESR_NSO_INSP_7ScaleInELSS_0EEEST_EEEEEENS4_6LayoutINS5_IJSC_SC_SC_EEENS5_IJNSA_ILi0EEESY_SY_EEEEENS5_IJNS4_10UnderscoreES11_S11_EEEEENS4_13SM90_TMA_LOADENS4_14ComposedLayoutINS4_7SwizzleILi2ELi4ELi3EEENS4_18smem_ptr_flag_bitsILi8EEENSW_INS5_IJNSA_ILi8EEESF_EEENS5_IJSF_SC_EEEEEEEvNS4_8identityENS4_23SM90_TMA_LOAD_MULTICASTES1E_vS1F_EENS_8epilogue10collective18CollectiveEpilogueINS1I_23Sm100TmaWarpSpecializedILi2ELi2ELi32ELb0ELb0EEEJSH_NS5_IJNSW_ISF_SC_EES1N_EEESI_SJ_SI_SJ_NS1I_6fusion15FusionCallbacksIS1M_NS1P_17LinearCombinationISI_fSI_fLNS_15FloatRoundStyleE2EEESH_S1O_JEEENS4_5SM1004TMEM4LOAD26SM100_TMEM_LOAD_16dp32b32xES14_S1E_NS4_39AutoVectorizingCopyWithAssumedAlignmentILi128EEENS4_14SM90_TMA_STOREES1E_S20_S20_EEEvvEEEEvNT_6ParamsE)
        /*0008*/ 	.word	0x00000072


	//----- nvinfo : EIATTR_FRAME_SIZE
	.align		4
.L_19:
        /*000c*/ 	.byte	0x04, 0x11
        /*000e*/ 	.short	(.L_21 - .L_20)
	.align		4
.L_20:
        /*0010*/ 	.word	index@($__internal_2_$__cuda_sm10x_tcgen05_guardrail_trap_unallocated_columns_being_dealloced)
        /*0014*/ 	.word	0x00000000


	//----- nvinfo : EIATTR_FRAME_SIZE
	.align		4
.L_21:
        /*0018*/ 	.byte	0x04, 0x11
        /*001a*/ 	.short	(.L_23 - .L_22)
	.align		4
.L_22:
        /*001c*/ 	.word	index@($__internal_1_$__cuda_sm10x_tcgen05_guardrail_trap_phase_invalid_during_alloc)
        /*0020*/ 	.word	0x00000000


	//----- nvinfo : EIATTR_FRAME_SIZE
	.align		4
.L_23:
        /*0024*/ 	.byte	0x04, 0x11
        /*0026*/ 	.short	(.L_25 - .L_24)
	.align		4
.L_24:
        /*0028*/ 	.word	index@($__internal_0_$__cuda_sm10x_tcgen05_guardrail_trap_col_being_dealloced_not_returned_by_alloc)
        /*002c*/ 	.word	0x00000000


	//----- nvinfo : EIATTR_FRAME_SIZE
	.align		4
.L_25:
        /*0030*/ 	.byte	0x04, 0x11
        /*0032*/ 	.short	(.L_27 - .L_26)
	.align		4
.L_26:
        /*0034*/ 	.word	index@(_ZN7cutlass13device_kernelINS_4gemm6kernel13GemmUniversalIN4cute5tupleIJiiiiEEENS1_10collective13CollectiveMmaINS1_35MainloopSm100TmaUmmaWarpSpecializedILi3ELi2ELi4ENS5_IJNS4_1CILi2EEENSA_ILi1EEESC_EEEEENS5_IJNSA_ILi64EEENSA_ILi128EEESF_EEENS_12float_e4m3_tENS5_IJlSC_lEEESI_SJ_NS4_8TiledMMAINS4_8MMA_AtomIJNS4_10MMA_TraitsINS4_19SM100_MMA_F8F6F4_SSEJSI_SI_fSF_SG_NS4_17integral_constantINS4_4UMMA5MajorELSQ_0EEESR_NSO_INSP_7ScaleInELSS_0EEEST_EEEEEENS4_6LayoutINS5_IJSC_SC_SC_EEENS5_IJNSA_ILi0EEESY_SY_EEEEENS5_IJNS4_10UnderscoreES11_S11_EEEEENS4_13SM90_TMA_LOADENS4_14ComposedLayoutINS4_7SwizzleILi2ELi4ELi3EEENS4_18smem_ptr_flag_bitsILi8EEENSW_INS5_IJNSA_ILi8EEESF_EEENS5_IJSF_SC_EEEEEEEvNS4_8identityENS4_23SM90_TMA_LOAD_MULTICASTES1E_vS1F_EENS_8epilogue10collective18CollectiveEpilogueINS1I_23Sm100TmaWarpSpecializedILi2ELi2ELi32ELb0ELb0EEEJSH_NS5_IJNSW_ISF_SC_EES1N_EEESI_SJ_SI_SJ_NS1I_6fusion15FusionCallbacksIS1M_NS1P_17LinearCombinationISI_fSI_fLNS_15FloatRoundStyleE2EEESH_S1O_JEEENS4_5SM1004TMEM4LOAD26SM100_TMEM_LOAD_16dp32b32xES14_S1E_NS4_39AutoVectorizingCopyWithAssumedAlignmentILi128EEENS4_14SM90_TMA_STOREES1E_S20_S20_EEEvvEEEEvNT_6ParamsE)
        /*0038*/ 	.word	0x00000000


	//----- nvinfo : EIATTR_MIN_STACK_SIZE
	.align		4
.L_27:
        /*003c*/ 	.byte	0x04, 0x12
        /*003e*/ 	.short	(.L_29 - .L_28)
	.align		4
.L_28:
        /*0040*/ 	.word	index@(_ZN7cutlass13device_kernelINS_4gemm6kernel13GemmUniversalIN4cute5tupleIJiiiiEEENS1_10collective13CollectiveMmaINS1_35MainloopSm100TmaUmmaWarpSpecializedILi3ELi2ELi4ENS5_IJNS4_1CILi2EEENSA_ILi1EEESC_EEEEENS5_IJNSA_ILi64EEENSA_ILi128EEESF_EEENS_12float_e4m3_tENS5_IJlSC_lEEESI_SJ_NS4_8TiledMMAINS4_8MMA_AtomIJNS4_10MMA_TraitsINS4_19SM100_MMA_F8F6F4_SSEJSI_SI_fSF_SG_NS4_17integral_constantINS4_4UMMA5MajorELSQ_0EEESR_NSO_INSP_7ScaleInELSS_0EEEST_EEEEEENS4_6LayoutINS5_IJSC_SC_SC_EEENS5_IJNSA_ILi0EEESY_SY_EEEEENS5_IJNS4_10UnderscoreES11_S11_EEEEENS4_13SM90_TMA_LOADENS4_14ComposedLayoutINS4_7SwizzleILi2ELi4ELi3EEENS4_18smem_ptr_flag_bitsILi8EEENSW_INS5_IJNSA_ILi8EEESF_EEENS5_IJSF_SC_EEEEEEEvNS4_8identityENS4_23SM90_TMA_LOAD_MULTICASTES1E_vS1F_EENS_8epilogue10collective18CollectiveEpilogueINS1I_23Sm100TmaWarpSpecializedILi2ELi2ELi32ELb0ELb0EEEJSH_NS5_IJNSW_ISF_SC_EES1N_EEESI_SJ_SI_SJ_NS1I_6fusion15FusionCallbacksIS1M_NS1P_17LinearCombinationISI_fSI_fLNS_15FloatRoundStyleE2EEESH_S1O_JEEENS4_5SM1004TMEM4LOAD26SM100_TMEM_LOAD_16dp32b32xES14_S1E_NS4_39AutoVectorizingCopyWithAssumedAlignmentILi128EEENS4_14SM90_TMA_STOREES1E_S20_S20_EEEvvEEEEvNT_6ParamsE)
        /*0044*/ 	.word	0x00000000
.L_29:


//--------------------- .nv.compat                --------------------------
	.section	.nv.compat,"",@"SHT_CUDA_COMPAT_INFO"
	.align	4
        /*0000*/ 	.byte	0x02, 0x09, 0x01, 0x00, 0x02, 0x02, 0x02, 0x00, 0x02, 0x05, 0x05, 0x00, 0x03, 0x07, 0x01, 0x01
        /*0010*/ 	.byte	0x02, 0x03, 0x01, 0x00, 0x02, 0x06, 0x01, 0x00, 0x04, 0x0b, 0x08, 0x00, 0x09, 0x00, 0x00, 0x00
        /*0020*/ 	.byte	0x00, 0x00, 0x00, 0x00


//--------------------- .nv.info._ZN7cutlass13device_kernelINS_4gemm6kernel13GemmUniversalIN4cute5tupleIJiiiiEEENS1_10collective13CollectiveMmaINS1_35MainloopSm100TmaUmmaWarpSpecializedILi3ELi2ELi4ENS5_IJNS4_1CILi2EEENSA_ILi1EEESC_EEEEENS5_IJNSA_ILi64EEENSA_ILi128EEESF_EEENS_12float_e4m3_tENS5_IJlSC_lEEESI_SJ_NS4_8TiledMMAINS4_8MMA_AtomIJNS4_10MMA_TraitsINS4_19SM100_MMA_F8F6F4_SSEJSI_SI_fSF_SG_NS4_17integral_constantINS4_4UMMA5MajorELSQ_0EEESR_NSO_INSP_7ScaleInELSS_0EEEST_EEEEEENS4_6LayoutINS5_IJSC_SC_SC_EEENS5_IJNSA_ILi0EEESY_SY_EEEEENS5_IJNS4_10UnderscoreES11_S11_EEEEENS4_13SM90_TMA_LOADENS4_14ComposedLayoutINS4_7SwizzleILi2ELi4ELi3EEENS4_18smem_ptr_flag_bitsILi8EEENSW_INS5_IJNSA_ILi8EEESF_EEENS5_IJSF_SC_EEEEEEEvNS4_8identityENS4_23SM90_TMA_LOAD_MULTICASTES1E_vS1F_EENS_8epilogue10collective18CollectiveEpilogueINS1I_23Sm100TmaWarpSpecializedILi2ELi2ELi32ELb0ELb0EEEJSH_NS5_IJNSW_ISF_SC_EES1N_EEESI_SJ_SI_SJ_NS1I_6fusion15FusionCallbacksIS1M_NS1P_17LinearCombinationISI_fSI_fLNS_15FloatRoundStyleE2EEESH_S1O_JEEENS4_5SM1004TMEM4LOAD26SM100_TMEM_LOAD_16dp32b32xES14_S1E_NS4_39AutoVectorizingCopyWithAssumedAlignmentILi128EEENS4_14SM90_TMA_STOREES1E_S20_S20_EEEvvEEEEvNT_6ParamsE --------------------------
	.section	.nv.info._ZN7cutlass13device_kernelINS_4gemm6kernel13GemmUniversalIN4cute5tupleIJiiiiEEENS1_10collective13CollectiveMmaINS1_35MainloopSm100TmaUmmaWarpSpecializedILi3ELi2ELi4ENS5_IJNS4_1CILi2EEENSA_ILi1EEESC_EEEEENS5_IJNSA_ILi64EEENSA_ILi128EEESF_EEENS_12float_e4m3_tENS5_IJlSC_lEEESI_SJ_NS4_8TiledMMAINS4_8MMA_AtomIJNS4_10MMA_TraitsINS4_19SM100_MMA_F8F6F4_SSEJSI_SI_fSF_SG_NS4_17integral_constantINS4_4UMMA5MajorELSQ_0EEESR_NSO_INSP_7ScaleInELSS_0EEEST_EEEEEENS4_6LayoutINS5_IJSC_SC_SC_EEENS5_IJNSA_ILi0EEESY_SY_EEEEENS5_IJNS4_10UnderscoreES11_S11_EEEEENS4_13SM90_TMA_LOADENS4_14ComposedLayoutINS4_7SwizzleILi2ELi4ELi3EEENS4_18smem_ptr_flag_bitsILi8EEENSW_INS5_IJNSA_ILi8EEESF_EEENS5_IJSF_SC_EEEEEEEvNS4_8identityENS4_23SM90_TMA_LOAD_MULTICASTES1E_vS1F_EENS_8epilogue10collective18CollectiveEpilogueINS1I_23Sm100TmaWarpSpecializedILi2ELi2ELi32ELb0ELb0EEEJSH_NS5_IJNSW_ISF_SC_EES1N_EEESI_SJ_SI_SJ_NS1I_6fusion15FusionCallbacksIS1M_NS1P_17LinearCombinationISI_fSI_fLNS_15FloatRoundStyleE2EEESH_S1O_JEEENS4_5SM1004TMEM4LOAD26SM100_TMEM_LOAD_16dp32b32xES14_S1E_NS4_39AutoVectorizingCopyWithAssumedAlignmentILi128EEENS4_14SM90_TMA_STOREES1E_S20_S20_EEEvvEEEEvNT_6ParamsE,"",@"SHT_CUDA_INFO"
	.sectionflags	@""
	.align	4


	//----- nvinfo : EIATTR_CUDA_API_VERSION
	.align		4
        /*0000*/ 	.byte	0x04, 0x37
        /*0002*/ 	.short	(.L_31 - .L_30)
.L_30:
        /*0004*/ 	.word	0x00000082


	//----- nvinfo : EIATTR_KPARAM_INFO
	.align		4
.L_31:
        /*0008*/ 	.byte	0x04, 0x17
        /*000a*/ 	.short	(.L_33 - .L_32)
.L_32:
        /*000c*/ 	.word	0x00000000
        /*0010*/ 	.short	0x0000
        /*0012*/ 	.short	0x0000
        /*0014*/ 	.byte	0x00, 0xf0, 0x01, 0x20


	//----- nvinfo : EIATTR_AT_ENTRY_FRAGMENTS
	.align		4
.L_33:
        /*0018*/ 	.byte	0x04, 0x4f
        /*001a*/ 	.short	(.L_35 - .L_34)


	//   ....[0]....
.L_34:
        /*001c*/ 	.word	0x00000006


	//----- nvinfo : EIATTR_RESERVED_SMEM_USED
	.align		4
.L_35:
        /*0020*/ 	.byte	0x01, 0x41
	.zero		2


	//----- nvinfo : EIATTR_SPARSE_MMA_MASK
	.align		4
        /*0024*/ 	.byte	0x03, 0x50
        /*0026*/ 	.short	0x0000


	//----- nvinfo : EIATTR_TCGEN05_1CTA_USED
	.align		4
        /*0028*/ 	.byte	0x01, 0x51
	.zero		2


	//----- nvinfo : EIATTR_MAXREG_COUNT
	.align		4
        /*002c*/ 	.byte	0x03, 0x1b
        /*002e*/ 	.short	0x00ff


	//----- nvinfo : EIATTR_NUM_BARRIERS
	.align		4
        /*0030*/ 	.byte	0x02, 0x4c
        /*0032*/ 	.byte	0x07
	.zero		1


	//----- nvinfo : EIATTR_EXTERNS
	.align		4
        /*0034*/ 	.byte	0x04, 0x0f
        /*0036*/ 	.short	(.L_37 - .L_36)


	//   ....[0]....
	.align		4
.L_36:
        /*0038*/ 	.word	index@(__assertfail)


	//----- nvinfo : EIATTR_MERCURY_ISA_VERSION
	.align		4
.L_37:
        /*003c*/ 	.byte	0x03, 0x5f
        /*003e*/ 	.short	0x0101


	//----- nvinfo : EIATTR_INT_WARP_WIDE_INSTR_OFFSETS
	.align		4
        /*0040*/ 	.byte	0x04, 0x31
        /*0042*/ 	.short	(.L_39 - .L_38)


	//   ....[0]....
.L_38:
        /*0044*/ 	.word	0x00003ac0


	//   ....[1]....
        /*0048*/ 	.word	0x00003ae0


	//   ....[2]....
        /*004c*/ 	.word	0x00003b10


	//   ....[3]....
        /*0050*/ 	.word	0x000046e0


	//   ....[4]....
        /*0054*/ 	.word	0x00004750


	//   ....[5]....
        /*0058*/ 	.word	0x00004840


	//   ....[6]....
        /*005c*/ 	.word	0x000048f0


	//----- nvinfo : EIATTR_COOP_GROUP_MASK_REGIDS
	.align		4
.L_39:
        /*0060*/ 	.byte	0x04, 0x29
        /*0062*/ 	.short	(.L_41 - .L_40)


	//   ....[0]....
.L_40:
        /*0064*/ 	.word	0xffffffff


	//   ....[1]....
        /*0068*/ 	.word	0xffffffff


	//   ....[2]....
        /*006c*/ 	.word	0xffffffff


	//   ....[3]....
        /*0070*/ 	.word	0xffffffff


	//   ....[4]....
        /*0074*/ 	.word	0xffffffff


	//   ....[5]....
        /*0078*/ 	.word	0xffffffff


	//   ....[6]....
        /*007c*/ 	.word	0xffffffff


	//   ....[7]....
        /*0080*/ 	.word	0xffffffff


	//   ....[8]....
        /*0084*/ 	.word	0xffffffff


	//   ....[9]....
        /*0088*/ 	.word	0xffffffff


	//   ....[10]....
        /*008c*/ 	.word	0xffffffff


	//   ....[11]....
        /*0090*/ 	.word	0xffffffff


	//   ....[12]....
        /*0094*/ 	.word	0xffffffff


	//   ....[13]....
        /*0098*/ 	.word	0xffffffff


	//----- nvinfo : EIATTR_COOP_GROUP_INSTR_OFFSETS
	.align		4
.L_41:
        /*009c*/ 	.byte	0x04, 0x28
        /*009e*/ 	.short	(.L_43 - .L_42)


	//   ....[0]....
.L_42:
        /*00a0*/ 	.word	0x00000080


	//   ....[1]....
        /*00a4*/ 	.word	0x000004f0


	//   ....[2]....
        /*00a8*/ 	.word	0x00000670


	//   ....[3]....
        /*00ac*/ 	.word	0x000007d0


	//   ....[4]....
        /*00b0*/ 	.word	0x000008d0


	//   ....[5]....
        /*00b4*/ 	.word	0x00000a40


	//   ....[6]....
        /*00b8*/ 	.word	0x00000be0


	//   ....[7]....
        /*00bc*/ 	.word	0x00000d90


	//   ....[8]....
        /*00c0*/ 	.word	0x00001f50


	//   ....[9]....
        /*00c4*/ 	.word	0x00002d90


	//   ....[10]....
        /*00c8*/ 	.word	0x00002fa0


	//   ....[11]....
        /*00cc*/ 	.word	0x00002fd0


	//   ....[12]....
        /*00d0*/ 	.word	0x000039a0


	//   ....[13]....
        /*00d4*/ 	.word	0x00003bd0


	//----- nvinfo : EIATTR_VRC_CTA_INIT_COUNT
	.align		4
.L_43:
        /*00d8*/ 	.byte	0x02, 0x4a
        /*00da*/ 	.byte	0x80
	.zero		1


	//----- nvinfo : EIATTR_SYSCALL_OFFSETS
	.align		4
        /*00dc*/ 	.byte	0x04, 0x46
        /*00de*/ 	.short	(.L_45 - .L_44)


	//   ....[0]....
.L_44:
        /*00e0*/ 	.word	0x00005500


	//   ....[1]....
        /*00e4*/ 	.word	0x00005640


	//   ....[2]....
        /*00e8*/ 	.word	0x00005e70


	//   ....[3]....
        /*00ec*/ 	.word	0x00006c00


	//----- nvinfo : EIATTR_MBARRIER_INSTR_OFFSETS
	.align		4
.L_45:
        /*00f0*/ 	.byte	0x04, 0x39
        /*00f2*/ 	.short	(.L_47 - .L_46)


	//   ....[0]....
.L_46:
        /*00f4*/ 	.word	0x00000600
        /*00f8*/ 	.word	0x000000ff
        /*00fc*/ 	.word	0x00000000
        /*0100*/ 	.short	0x0100
        /*0102*/ 	.byte	0x04
	.zero		1


	//   ....[1]....
        /*0104*/ 	.word	0x00000610
        /*0108*/ 	.word	0x000000ff
        /*010c*/ 	.word	0x00000018
        /*0110*/ 	.short	0x0100
        /*0112*/ 	.byte	0x04
	.zero		1


	//   ....[2]....
        /*0114*/ 	.word	0x00000620
        /*0118*/ 	.word	0x000000ff
        /*011c*/ 	.word	0x00000008
        /*0120*/ 	.short	0x0100
        /*0122*/ 	.byte	0x04
	.zero		1


	//   ....[3]....
        /*0124*/ 	.word	0x00000630
        /*0128*/ 	.word	0x000000ff
        /*012c*/ 	.word	0x00000020
        /*0130*/ 	.short	0x0100
        /*0132*/ 	.byte	0x04
	.zero		1


	//   ....[4]....
        /*0134*/ 	.word	0x00000640
        /*0138*/ 	.word	0x000000ff
        /*013c*/ 	.word	0x00000010
        /*0140*/ 	.short	0x0100
        /*0142*/ 	.byte	0x04
	.zero		1


	//   ....[5]....
        /*0144*/ 	.word	0x00000650
        /*0148*/ 	.word	0x000000ff
        /*014c*/ 	.word	0x00000028
        /*0150*/ 	.short	0x0100
        /*0152*/ 	.byte	0x04
	.zero		1


	//   ....[6]....
        /*0154*/ 	.word	0x00000780
        /*0158*/ 	.word	0x000000ff
        /*015c*/ 	.word	0x00000030
        /*0160*/ 	.short	0x0100
        /*0162*/ 	.byte	0x04
	.zero		1


	//   ....[7]....
        /*0164*/ 	.word	0x00000790
        /*0168*/ 	.word	0x000000ff
        /*016c*/ 	.word	0x00000040
        /*0170*/ 	.short	0x0100
        /*0172*/ 	.byte	0x04
	.zero		1


	//   ....[8]....
        /*0174*/ 	.word	0x000007a0
        /*0178*/ 	.word	0x000000ff
        /*017c*/ 	.word	0x00000038
        /*0180*/ 	.short	0x0100
        /*0182*/ 	.byte	0x04
	.zero		1


	//   ....[9]....
        /*0184*/ 	.word	0x000007b0
        /*0188*/ 	.word	0x000000ff
        /*018c*/ 	.word	0x00000048
        /*0190*/ 	.short	0x0100
        /*0192*/ 	.byte	0x04
	.zero		1


	//   ....[10]....
        /*0194*/ 	.word	0x000008a0
        /*0198*/ 	.word	0x000000ff
        /*019c*/ 	.word	0x00000050
        /*01a0*/ 	.short	0x0100
        /*01a2*/ 	.byte	0x06
	.zero		1


	//   ....[11]....
        /*01a4*/ 	.word	0x000008b0
        /*01a8*/ 	.word	0x000000ff
        /*01ac*/ 	.word	0x00000058
        /*01b0*/ 	.short	0x0100
        /*01b2*/ 	.byte	0x06
	.zero		1


	//   ....[12]....
        /*01b4*/ 	.word	0x000009f0
        /*01b8*/ 	.word	0x000000ff
        /*01bc*/ 	.word	0x00000060
        /*01c0*/ 	.short	0x0100
        /*01c2*/ 	.byte	0x06
	.zero		1


	//   ....[13]....
        /*01c4*/ 	.word	0x00000a00
        /*01c8*/ 	.word	0x000000ff
        /*01cc*/ 	.word	0x00000070
        /*01d0*/ 	.short	0x0100
        /*01d2*/ 	.byte	0x06
	.zero		1


	//   ....[14]....
        /*01d4*/ 	.word	0x00000a10
        /*01d8*/ 	.word	0x000000ff
        /*01dc*/ 	.word	0x00000068
        /*01e0*/ 	.short	0x0100
        /*01e2*/ 	.byte	0x06
	.zero		1


	//   ....[15]....
        /*01e4*/ 	.word	0x00000a20
        /*01e8*/ 	.word	0x000000ff
        /*01ec*/ 	.word	0x00000078
        /*01f0*/ 	.short	0x0100
        /*01f2*/ 	.byte	0x06
	.zero		1


	//   ....[16]....
        /*01f4*/ 	.word	0x00000b50
        /*01f8*/ 	.word	0x000000ff
        /*01fc*/ 	.word	0x00000080
        /*0200*/ 	.short	0x0100
        /*0202*/ 	.byte	0x04
	.zero		1


	//   ....[17]....
        /*0204*/ 	.word	0x00000b60
        /*0208*/ 	.word	0x000000ff
        /*020c*/ 	.word	0x000000a0
        /*0210*/ 	.short	0x0100
        /*0212*/ 	.byte	0x04
	.zero		1


	//   ....[18]....
        /*0214*/ 	.word	0x00000b70
        /*0218*/ 	.word	0x000000ff
        /*021c*/ 	.word	0x00000088
        /*0220*/ 	.short	0x0100
        /*0222*/ 	.byte	0x04
	.zero		1


	//   ....[19]....
        /*0224*/ 	.word	0x00000b80
        /*0228*/ 	.word	0x000000ff
        /*022c*/ 	.word	0x000000a8
        /*0230*/ 	.short	0x0100
        /*0232*/ 	.byte	0x04
	.zero		1


	//   ....[20]....
        /*0234*/ 	.word	0x00000b90
        /*0238*/ 	.word	0x000000ff
        /*023c*/ 	.word	0x00000090
        /*0240*/ 	.short	0x0100
        /*0242*/ 	.byte	0x04
	.zero		1


	//   ....[21]....
        /*0244*/ 	.word	0x00000ba0
        /*0248*/ 	.word	0x000000ff
        /*024c*/ 	.word	0x000000b0
        /*0250*/ 	.short	0x0100
        /*0252*/ 	.byte	0x04
	.zero		1


	//   ....[22]....
        /*0254*/ 	.word	0x00000bb0
        /*0258*/ 	.word	0x000000ff
        /*025c*/ 	.word	0x00000098
        /*0260*/ 	.short	0x0100
        /*0262*/ 	.byte	0x04
	.zero		1


	//   ....[23]....
        /*0264*/ 	.word	0x00000bc0
        /*0268*/ 	.word	0x000000ff
        /*026c*/ 	.word	0x000000b8
        /*0270*/ 	.short	0x0100
        /*0272*/ 	.byte	0x04
	.zero		1


	//   ....[24]....
        /*0274*/ 	.word	0x00000cb0
        /*0278*/ 	.word	0x000000ff
        /*027c*/ 	.word	0x000000c0
        /*0280*/ 	.short	0x0100
        /*0282*/ 	.byte	0x04
	.zero		1


	//   ....[25]....
        /*0284*/ 	.word	0x00000cc0
        /*0288*/ 	.word	0x000000ff
        /*028c*/ 	.word	0x000000d0
        /*0290*/ 	.short	0x0100
        /*0292*/ 	.byte	0x04
	.zero		1


	//   ....[26]....
        /*0294*/ 	.word	0x00000cd0
        /*0298*/ 	.word	0x000000ff
        /*029c*/ 	.word	0x000000c8
        /*02a0*/ 	.short	0x0100
        /*02a2*/ 	.byte	0x04
	.zero		1


	//   ....[27]....
        /*02a4*/ 	.word	0x00000ce0
        /*02a8*/ 	.word	0x000000ff
        /*02ac*/ 	.word	0x000000d8
        /*02b0*/ 	.short	0x0100
        /*02b2*/ 	.byte	0x04
	.zero		1


	//   ....[28]....
        /*02b4*/ 	.word	0x00001800
        /*02b8*/ 	.word	0x00000000
        /*02bc*/ 	.word	0x000000d0
        /*02c0*/ 	.short	0x010a
        /*02c2*/ 	.byte	0xff
	.zero		1


	//   ....[29]....
        /*02c4*/ 	.word	0x00001820
        /*02c8*/ 	.word	0x00000000
        /*02cc*/ 	.word	0x000000c0
        /*02d0*/ 	.short	0x0101
        /*02d2*/ 	.byte	0xff
	.zero		1


	//   ....[30]....
        /*02d4*/ 	.word	0x000018e0
        /*02d8*/ 	.word	0x000000ff
        /*02dc*/ 	.word	0x00000018
        /*02e0*/ 	.short	0x010a
        /*02e2*/ 	.byte	0x04
	.zero		1


	//   ....[31]....
        /*02e4*/ 	.word	0x00001960
        /*02e8*/ 	.word	0x000000ff
        /*02ec*/ 	.word	0x00000018
        /*02f0*/ 	.short	0x010a
        /*02f2*/ 	.byte	0x21
	.zero		1


	//   ....[32]....
        /*02f4*/ 	.word	0x00001af0
        /*02f8*/ 	.word	0x000000ff
        /*02fc*/ 	.word	0x00000018
        /*0300*/ 	.short	0x010a
        /*0302*/ 	.byte	0x08
	.zero		1


	//   ....[33]....
        /*0304*/ 	.word	0x00001c10
        /*0308*/ 	.word	0x000000ff
        /*030c*/ 	.word	0x00000058
        /*0310*/ 	.short	0x0101
        /*0312*/ 	.byte	0x07
	.zero		1


	//   ....[34]....
        /*0314*/ 	.word	0x00001c30
        /*0318*/ 	.word	0x000000ff
        /*031c*/ 	.word	0x00000018
        /*0320*/ 	.short	0x010a
        /*0322*/ 	.byte	0x04
	.zero		1


	//   ....[35]....
        /*0324*/ 	.word	0x00001cb0
        /*0328*/ 	.word	0x000000ff
        /*032c*/ 	.word	0x00000018
        /*0330*/ 	.short	0x010a
        /*0332*/ 	.byte	0x09
	.zero		1


	//   ....[36]....
        /*0334*/ 	.word	0x00001e50
        /*0338*/ 	.word	0x000000ff
        /*033c*/ 	.word	0x00000018
        /*0340*/ 	.short	0x010a
        /*0342*/ 	.byte	0x06
	.zero		1


	//   ....[37]....
        /*0344*/ 	.word	0x00001f80
        /*0348*/ 	.word	0x00000003
        /*034c*/ 	.word	0x00000060
        /*0350*/ 	.short	0x010a
        /*0352*/ 	.byte	0xff
	.zero		1


	//   ....[38]....
        /*0354*/ 	.word	0x000020d0
        /*0358*/ 	.word	0x00000000
        /*035c*/ 	.word	0x00000000
        /*0360*/ 	.short	0x0101
        /*0362*/ 	.byte	0xff
	.zero		1


	//   ....[39]....
        /*0364*/ 	.word	0x00002670
        /*0368*/ 	.word	0x000000ff
        /*036c*/ 	.word	0x00000000
        /*0370*/ 	.short	0x010a
        /*0372*/ 	.byte	0x04
	.zero		1


	//   ....[40]....
        /*0374*/ 	.word	0x00002700
        /*0378*/ 	.word	0x000000ff
        /*037c*/ 	.word	0x00000000
        /*0380*/ 	.short	0x010a
        /*0382*/ 	.byte	0x05
	.zero		1


	//   ....[41]....
        /*0384*/ 	.word	0x000027a0
        /*0388*/ 	.word	0x00000000
        /*038c*/ 	.word	0x00000000
        /*0390*/ 	.short	0x010a
        /*0392*/ 	.byte	0xff
	.zero		1


	//   ....[42]....
        /*0394*/ 	.word	0x000028e0
        /*0398*/ 	.word	0x00000002
        /*039c*/ 	.word	0x000000c0
        /*03a0*/ 	.short	0x010a
        /*03a2*/ 	.byte	0xff
	.zero		1


	//   ....[43]....
        /*03a4*/ 	.word	0x00002940
        /*03a8*/ 	.word	0x00000004
        /*03ac*/ 	.word	0x00000000
        /*03b0*/ 	.short	0x0101
        /*03b2*/ 	.byte	0xff
	.zero		1


	//   ....[44]....
        /*03b4*/ 	.word	0x00002960
        /*03b8*/ 	.word	0x000000ff
        /*03bc*/ 	.word	0x00000070
        /*03c0*/ 	.short	0x010a
        /*03c2*/ 	.byte	0x04
	.zero		1


	//   ....[45]....
        /*03c4*/ 	.word	0x00002a80
        /*03c8*/ 	.word	0x00000002
        /*03cc*/ 	.word	0x00000060
        /*03d0*/ 	.short	0x010a
        /*03d2*/ 	.byte	0xff
	.zero		1


	//   ....[46]....
        /*03d4*/ 	.word	0x00002b90
        /*03d8*/ 	.word	0x00000002
        /*03dc*/ 	.word	0x00000000
        /*03e0*/ 	.short	0x0101
        /*03e2*/ 	.byte	0xff
	.zero		1


	//   ....[47]....
        /*03e4*/ 	.word	0x00002c20
        /*03e8*/ 	.word	0x000000ff
        /*03ec*/ 	.word	0x00000070
        /*03f0*/ 	.short	0x0106
        /*03f2*/ 	.byte	0x04
	.zero		1


	//   ....[48]....
        /*03f4*/ 	.word	0x00002c40
        /*03f8*/ 	.word	0x000000ff
        /*03fc*/ 	.word	0x00000070
        /*0400*/ 	.short	0x010a
        /*0402*/ 	.byte	0x04
	.zero		1


	//   ....[49]....
        /*0404*/ 	.word	0x00002cd0
        /*0408*/ 	.word	0x000000ff
        /*040c*/ 	.word	0x00000070
        /*0410*/ 	.short	0x0106
        /*0412*/ 	.byte	0x07
	.zero		1


	//   ....[50]....
        /*0414*/ 	.word	0x00002d10
        /*0418*/ 	.word	0x00000000
        /*041c*/ 	.word	0x00000070
        /*0420*/ 	.short	0x010a
        /*0422*/ 	.byte	0xff
	.zero		1


	//   ....[51]....
        /*0424*/ 	.word	0x00003230
        /*0428*/ 	.word	0x00000000
        /*042c*/ 	.word	0x00000060
        /*0430*/ 	.short	0x010a
        /*0432*/ 	.byte	0xff
	.zero		1


	//   ....[52]....
        /*0434*/ 	.word	0x00003330
        /*0438*/ 	.word	0x00000003
        /*043c*/ 	.word	0x00000000
        /*0440*/ 	.short	0x0101
        /*0442*/ 	.byte	0xff
	.zero		1


	//   ....[53]....
        /*0444*/ 	.word	0x00003340
        /*0448*/ 	.word	0x000000ff
        /*044c*/ 	.word	0x00000000
        /*0450*/ 	.short	0x010a
        /*0452*/ 	.byte	0x04
	.zero		1


	//   ....[54]....
        /*0454*/ 	.word	0x000033c0
        /*0458*/ 	.word	0x000000ff
        /*045c*/ 	.word	0x000000a0
        /*0460*/ 	.short	0x010a
        /*0462*/ 	.byte	0x17
	.zero		1


	//   ....[55]....
        /*0464*/ 	.word	0x000034a0
        /*0468*/ 	.word	0x000000ff
        /*046c*/ 	.word	0x00000000
        /*0470*/ 	.short	0x010a
        /*0472*/ 	.byte	0x05
	.zero		1


	//   ....[56]....
        /*0474*/ 	.word	0x000035e0
        /*0478*/ 	.word	0x000000ff
        /*047c*/ 	.word	0x00000000
        /*0480*/ 	.short	0x010a
        /*0482*/ 	.byte	0x04
	.zero		1


	//   ....[57]....
        /*0484*/ 	.word	0x000037d0
        /*0488*/ 	.word	0x000000ff
        /*048c*/ 	.word	0x00000000
        /*0490*/ 	.short	0x010a
        /*0492*/ 	.byte	0x04
	.zero		1


	//   ....[58]....
        /*0494*/ 	.word	0x00003860
        /*0498*/ 	.word	0x000000ff
        /*049c*/ 	.word	0x00000000
        /*04a0*/ 	.short	0x010a
        /*04a2*/ 	.byte	0x05
	.zero		1


	//   ....[59]....
        /*04a4*/ 	.word	0x000038f0
        /*04a8*/ 	.word	0x000000ff
        /*04ac*/ 	.word	0x00000000
        /*04b0*/ 	.short	0x010a
        /*04b2*/ 	.byte	0x05
	.zero		1


	//   ....[60]....
        /*04b4*/ 	.word	0x00003980
        /*04b8*/ 	.word	0x000000ff
        /*04bc*/ 	.word	0x00000000
        /*04c0*/ 	.short	0x010a
        /*04c2*/ 	.byte	0x04
	.zero		1


	//   ....[61]....
        /*04c4*/ 	.word	0x00003ea0
        /*04c8*/ 	.word	0x00000008
        /*04cc*/ 	.word	0x00000060
        /*04d0*/ 	.short	0x010a
        /*04d2*/ 	.byte	0xff
	.zero		1


	//   ....[62]....
        /*04d4*/ 	.word	0x00004010
        /*04d8*/ 	.word	0x00000000
        /*04dc*/ 	.word	0x00000000
        /*04e0*/ 	.short	0x0101
        /*04e2*/ 	.byte	0xff
	.zero		1


	//   ....[63]....
        /*04e4*/ 	.word	0x000044f0
        /*04e8*/ 	.word	0x000000ff
        /*04ec*/ 	.word	0x00000058
        /*04f0*/ 	.short	0x010a
        /*04f2*/ 	.byte	0x15
	.zero		1


	//   ....[64]....
        /*04f4*/ 	.word	0x00004680
        /*04f8*/ 	.word	0x000000ff
        /*04fc*/ 	.word	0x00000040
        /*0500*/ 	.short	0x010a
        /*0502*/ 	.byte	0x15
	.zero		1


	//   ....[65]....
        /*0504*/ 	.word	0x000047f0
        /*0508*/ 	.word	0x000000ff
        /*050c*/ 	.word	0x00000030
        /*0510*/ 	.short	0x010b
        /*0512*/ 	.byte	0x15
	.zero		1


	//   ....[66]....
        /*0514*/ 	.word	0x00004800
        /*0518*/ 	.word	0x000000ff
        /*051c*/ 	.word	0x00000000
        /*0520*/ 	.short	0x0101
        /*0522*/ 	.byte	0x27
	.zero		1


	//   ....[67]....
        /*0524*/ 	.word	0x00004810
        /*0528*/ 	.word	0x000000ff
        /*052c*/ 	.word	0x00000048
        /*0530*/ 	.short	0x010a
        /*0532*/ 	.byte	0x15
	.zero		1


	//   ....[68]....
        /*0534*/ 	.word	0x000049f0
        /*0538*/ 	.word	0x000000ff
        /*053c*/ 	.word	0x00000038
        /*0540*/ 	.short	0x010b
        /*0542*/ 	.byte	0x15
	.zero		1


	//   ....[69]....
        /*0544*/ 	.word	0x00004a00
        /*0548*/ 	.word	0x000000ff
        /*054c*/ 	.word	0x00000000
        /*0550*/ 	.short	0x0101
        /*0552*/ 	.byte	0x26
	.zero		1


	//   ....[70]....
        /*0554*/ 	.word	0x00004a30
        /*0558*/ 	.word	0x000000ff
        /*055c*/ 	.word	0x00000040
        /*0560*/ 	.short	0x010a
        /*0562*/ 	.byte	0x15
	.zero		1


	//   ....[71]....
        /*0564*/ 	.word	0x00004a70
        /*0568*/ 	.word	0x00000000
        /*056c*/ 	.word	0x00000048
        /*0570*/ 	.short	0x010a
        /*0572*/ 	.byte	0xff
	.zero		1


	//   ....[72]....
        /*0574*/ 	.word	0x00004da0
        /*0578*/ 	.word	0x00000003
        /*057c*/ 	.word	0x00000060
        /*0580*/ 	.short	0x010a
        /*0582*/ 	.byte	0xff
	.zero		1


	//   ....[73]....
        /*0584*/ 	.word	0x00004f20
        /*0588*/ 	.word	0x00000000
        /*058c*/ 	.word	0x00000000
        /*0590*/ 	.short	0x0101
        /*0592*/ 	.byte	0xff
	.zero		1


	//   ....[74]....
        /*0594*/ 	.word	0x00005a60
        /*0598*/ 	.word	0x00000002
        /*059c*/ 	.word	0x00000030
        /*05a0*/ 	.short	0x010a
        /*05a2*/ 	.byte	0xff
	.zero		1


	//   ....[75]....
        /*05a4*/ 	.word	0x00005ad0
        /*05a8*/ 	.word	0x00000064
        /*05ac*/ 	.word	0x00000080
        /*05b0*/ 	.short	0x010a
        /*05b2*/ 	.byte	0xff
	.zero		1


	//   ....[76]....
        /*05b4*/ 	.word	0x00005bc0
        /*05b8*/ 	.word	0x00000002
        /*05bc*/ 	.word	0x00000030
        /*05c0*/ 	.short	0x010a
        /*05c2*/ 	.byte	0xff
	.zero		1


	//   ....[77]....
        /*05c4*/ 	.word	0x00005cd0
        /*05c8*/ 	.word	0x00000000
        /*05cc*/ 	.word	0x00000000
        /*05d0*/ 	.short	0x0101
        /*05d2*/ 	.byte	0xff
	.zero		1


	//   ....[78]....
        /*05d4*/ 	.word	0x00005d50
        /*05d8*/ 	.word	0x00000064
        /*05dc*/ 	.word	0x00000080
        /*05e0*/ 	.short	0x010a
        /*05e2*/ 	.byte	0xff
	.zero		1


	//   ....[79]....
        /*05e4*/ 	.word	0x000068a0
        /*05e8*/ 	.word	0x0000006d
        /*05ec*/ 	.word	0x00000030
        /*05f0*/ 	.short	0x010a
        /*05f2*/ 	.byte	0xff
	.zero		1


	//   ....[80]....
        /*05f4*/ 	.word	0x00006970
        /*05f8*/ 	.word	0x0000006d
        /*05fc*/ 	.word	0x00000030
        /*0600*/ 	.short	0x010a
        /*0602*/ 	.byte	0xff
	.zero		1


	//   ....[81]....
        /*0604*/ 	.word	0x00006a80
        /*0608*/ 	.word	0x00000000
        /*060c*/ 	.word	0x00000000
        /*0610*/ 	.short	0x0101
        /*0612*/ 	.byte	0xff
	.zero		1


	//   ....[82]....
        /*0614*/ 	.word	0x00006f10
        /*0618*/ 	.word	0x000000ff
        /*061c*/ 	.word	0x00000000
        /*0620*/ 	.short	0x0101
        /*0622*/ 	.byte	0x04
	.zero		1


	//   ....[83]....
        /*0624*/ 	.word	0x00007720
        /*0628*/ 	.word	0x00000000
        /*062c*/ 	.word	0x000000d0
        /*0630*/ 	.short	0x010a
        /*0632*/ 	.byte	0xff
	.zero		1


	//   ....[84]....
        /*0634*/ 	.word	0x00007780
        /*0638*/ 	.word	0x00000000
        /*063c*/ 	.word	0x00000018
        /*0640*/ 	.short	0x010a
        /*0642*/ 	.byte	0xff
	.zero		1


	//   ....[85]....
        /*0644*/ 	.word	0x000077e0
        /*0648*/ 	.word	0x00000000
        /*064c*/ 	.word	0x00000018
        /*0650*/ 	.short	0x010a
        /*0652*/ 	.byte	0xff
	.zero		1


	//   ....[86]....
        /*0654*/ 	.word	0x00007830
        /*0658*/ 	.word	0x00000003
        /*065c*/ 	.word	0x00000060
        /*0660*/ 	.short	0x010a
        /*0662*/ 	.byte	0xff
	.zero		1


	//   ....[87]....
        /*0664*/ 	.word	0x00007890
        /*0668*/ 	.word	0x00000000
        /*066c*/ 	.word	0x00000000
        /*0670*/ 	.short	0x010a
        /*0672*/ 	.byte	0xff
	.zero		1


	//   ....[88]....
        /*0674*/ 	.word	0x000078f0
        /*0678*/ 	.word	0x00000000
        /*067c*/ 	.word	0x00000000
        /*0680*/ 	.short	0x010a
        /*0682*/ 	.byte	0xff
	.zero		1


	//   ....[89]....
        /*0684*/ 	.word	0x00007940
        /*0688*/ 	.word	0x00000002
        /*068c*/ 	.word	0x000000c0
        /*0690*/ 	.short	0x010a
        /*0692*/ 	.byte	0xff
	.zero		1


	//   ....[90]....
        /*0694*/ 	.word	0x000079a0
        /*0698*/ 	.word	0x00000002
        /*069c*/ 	.word	0x00000070
        /*06a0*/ 	.short	0x010a
        /*06a2*/ 	.byte	0xff
	.zero		1


	//   ....[91]....
        /*06a4*/ 	.word	0x000079f0
        /*06a8*/ 	.word	0x00000002
        /*06ac*/ 	.word	0x00000060
        /*06b0*/ 	.short	0x010a
        /*06b2*/ 	.byte	0xff
	.zero		1


	//   ....[92]....
        /*06b4*/ 	.word	0x00007a50
        /*06b8*/ 	.word	0x00000000
        /*06bc*/ 	.word	0x00000070
        /*06c0*/ 	.short	0x010a
        /*06c2*/ 	.byte	0xff
	.zero		1


	//   ....[93]....
        /*06c4*/ 	.word	0x00007aa0
        /*06c8*/ 	.word	0x00000000
        /*06cc*/ 	.word	0x00000060
        /*06d0*/ 	.short	0x010a
        /*06d2*/ 	.byte	0xff
	.zero		1


	//   ....[94]....
        /*06d4*/ 	.word	0x00007b00
        /*06d8*/ 	.word	0x00000003
        /*06dc*/ 	.word	0x000000a0
        /*06e0*/ 	.short	0x010a
        /*06e2*/ 	.byte	0xff
	.zero		1


	//   ....[95]....
        /*06e4*/ 	.word	0x00007b60
        /*06e8*/ 	.word	0x00000000
        /*06ec*/ 	.word	0x00000000
        /*06f0*/ 	.short	0x010a
        /*06f2*/ 	.byte	0xff
	.zero		1


	//   ....[96]....
        /*06f4*/ 	.word	0x00007bc0
        /*06f8*/ 	.word	0x00000000
        /*06fc*/ 	.word	0x00000000
        /*0700*/ 	.short	0x010a
        /*0702*/ 	.byte	0xff
	.zero		1


	//   ....[97]....
        /*0704*/ 	.word	0x00007c20
        /*0708*/ 	.word	0x00000000
        /*070c*/ 	.word	0x00000000
        /*0710*/ 	.short	0x010a
        /*0712*/ 	.byte	0xff
	.zero		1


	//   ....[98]....
        /*0714*/ 	.word	0x00007c80
        /*0718*/ 	.word	0x00000000
        /*071c*/ 	.word	0x00000000
        /*0720*/ 	.short	0x010a
        /*0722*/ 	.byte	0xff
	.zero		1


	//   ....[99]....
        /*0724*/ 	.word	0x00007ce0
        /*0728*/ 	.word	0x00000000
        /*072c*/ 	.word	0x00000000
        /*0730*/ 	.short	0x010a
        /*0732*/ 	.byte	0xff
	.zero		1


	//   ....[100]....
        /*0734*/ 	.word	0x00007d30
        /*0738*/ 	.word	0x00000008
        /*073c*/ 	.word	0x00000060
        /*0740*/ 	.short	0x010a
        /*0742*/ 	.byte	0xff
	.zero		1


	//   ....[101]....
        /*0744*/ 	.word	0x00007d90
        /*0748*/ 	.word	0x00000000
        /*074c*/ 	.word	0x00000058
        /*0750*/ 	.short	0x010a
        /*0752*/ 	.byte	0xff
	.zero		1


	//   ....[102]....
        /*0754*/ 	.word	0x00007df0
        /*0758*/ 	.word	0x00000005
        /*075c*/ 	.word	0x00000040
        /*0760*/ 	.short	0x010a
        /*0762*/ 	.byte	0xff
	.zero		1


	//   ....[103]....
        /*0764*/ 	.word	0x00007e50
        /*0768*/ 	.word	0x00000005
        /*076c*/ 	.word	0x00000048
        /*0770*/ 	.short	0x010a
        /*0772*/ 	.byte	0xff
	.zero		1


	//   ....[104]....
        /*0774*/ 	.word	0x00007eb0
        /*0778*/ 	.word	0x00000000
        /*077c*/ 	.word	0x00000040
        /*0780*/ 	.short	0x010a
        /*0782*/ 	.byte	0xff
	.zero		1


	//   ....[105]....
        /*0784*/ 	.word	0x00007f00
        /*0788*/ 	.word	0x00000003
        /*078c*/ 	.word	0x00000060
        /*0790*/ 	.short	0x010a
        /*0792*/ 	.byte	0xff
	.zero		1


	//   ....[106]....
        /*0794*/ 	.word	0x00007f50
        /*0798*/ 	.word	0x00000002
        /*079c*/ 	.word	0x00000030
        /*07a0*/ 	.short	0x010a
        /*07a2*/ 	.byte	0xff
	.zero		1


	//   ....[107]....
        /*07a4*/ 	.word	0x00007fa0
        /*07a8*/ 	.word	0x00000064
        /*07ac*/ 	.word	0x00000080
        /*07b0*/ 	.short	0x010a
        /*07b2*/ 	.byte	0xff
	.zero		1


	//   ....[108]....
        /*07b4*/ 	.word	0x00007ff0
        /*07b8*/ 	.word	0x0000006d
        /*07bc*/ 	.word	0x00000030
        /*07c0*/ 	.short	0x010a
        /*07c2*/ 	.byte	0xff
	.zero		1


	//----- nvinfo : EIATTR_NUM_MBARRIERS
	.align		4
.L_47:
        /*07c4*/ 	.byte	0x03, 0x38
        /*07c6*/ 	.short	0x001c


	//----- nvinfo : EIATTR_EXIT_INSTR_OFFSETS
	.align		4
        /*07c8*/ 	.byte	0x04, 0x1c
        /*07ca*/ 	.short	(.L_49 - .L_48)


	//   ....[0]....
.L_48:
        /*07cc*/ 	.word	0x000027d0


	//   ....[1]....
        /*07d0*/ 	.word	0x00002ce0


	//   ....[2]....
        /*07d4*/ 	.word	0x00002d40


	//   ....[3]....
        /*07d8*/ 	.word	0x00003be0


	//   ....[4]....
        /*07dc*/ 	.word	0x00004aa0


	//   ....[5]....
        /*07e0*/ 	.word	0x00004ae0


	//   ....[6]....
        /*07e4*/ 	.word	0x00007710


	//----- nvinfo : EIATTR_MAX_THREADS
	.align		4
.L_49:
        /*07e8*/ 	.byte	0x04, 0x05
        /*07ea*/ 	.short	(.L_51 - .L_50)
.L_50:
        /*07ec*/ 	.word	0x00000100
        /*07f0*/ 	.word	0x00000001
        /*07f4*/ 	.word	0x00000001


	//----- nvinfo : EIATTR_CRS_STACK_SIZE
	.align		4
.L_51:
        /*07f8*/ 	.byte	0x04, 0x1e
        /*07fa*/ 	.short	(.L_53 - .L_52)
.L_52:
        /*07fc*/ 	.word	0x00000000


	//----- nvinfo : EIATTR_CBANK_PARAM_SIZE
	.align		4
.L_53:
        /*0800*/ 	.byte	0x03, 0x19
        /*0802*/ 	.short	0x0800


	//----- nvinfo : EIATTR_PARAM_CBANK
	.align		4
        /*0804*/ 	.byte	0x04, 0x0a
        /*0806*/ 	.short	(.L_55 - .L_54)
	.align		4
.L_54:
        /*0808*/ 	.word	index@(.nv.constant0._ZN7cutlass13device_kernelINS_4gemm6kernel13GemmUniversalIN4cute5tupleIJiiiiEEENS1_10collective13CollectiveMmaINS1_35MainloopSm100TmaUmmaWarpSpecializedILi3ELi2ELi4ENS5_IJNS4_1CILi2EEENSA_ILi1EEESC_EEEEENS5_IJNSA_ILi64EEENSA_ILi128EEESF_EEENS_12float_e4m3_tENS5_IJlSC_lEEESI_SJ_NS4_8TiledMMAINS4_8MMA_AtomIJNS4_10MMA_TraitsINS4_19SM100_MMA_F8F6F4_SSEJSI_SI_fSF_SG_NS4_17integral_constantINS4_4UMMA5MajorELSQ_0EEESR_NSO_INSP_7ScaleInELSS_0EEEST_EEEEEENS4_6LayoutINS5_IJSC_SC_SC_EEENS5_IJNSA_ILi0EEESY_SY_EEEEENS5_IJNS4_10UnderscoreES11_S11_EEEEENS4_13SM90_TMA_LOADENS4_14ComposedLayoutINS4_7SwizzleILi2ELi4ELi3EEENS4_18smem_ptr_flag_bitsILi8EEENSW_INS5_IJNSA_ILi8EEESF_EEENS5_IJSF_SC_EEEEEEEvNS4_8identityENS4_23SM90_TMA_LOAD_MULTICASTES1E_vS1F_EENS_8epilogue10collective18CollectiveEpilogueINS1I_23Sm100TmaWarpSpecializedILi2ELi2ELi32ELb0ELb0EEEJSH_NS5_IJNSW_ISF_SC_EES1N_EEESI_SJ_SI_SJ_NS1I_6fusion15FusionCallbacksIS1M_NS1P_17LinearCombinationISI_fSI_fLNS_15FloatRoundStyleE2EEESH_S1O_JEEENS4_5SM1004TMEM4LOAD26SM100_TMEM_LOAD_16dp32b32xES14_S1E_NS4_39AutoVectorizingCopyWithAssumedAlignmentILi128EEENS4_14SM90_TMA_STOREES1E_S20_S20_EEEvvEEEEvNT_6ParamsE)
        /*080c*/ 	.short	0x0380
        /*080e*/ 	.short	0x0800


	//----- nvinfo : EIATTR_SW_WAR
	.align		4
.L_55:
        /*0810*/ 	.byte	0x04, 0x36
        /*0812*/ 	.short	(.L_57 - .L_56)
.L_56:
        /*0814*/ 	.word	0x00000008
.L_57:


//--------------------- .nv.callgraph             --------------------------
	.section	.nv.callgraph,"",@"SHT_CUDA_CALLGRAPH"
	.align	4
	.sectionentsize	8
	.align		4
        /*0000*/ 	.word	0x00000000
	.align		4
        /*0004*/ 	.word	0xffffffff
	.align		4
        /*0008*/ 	.word	index@(_ZN7cutlass13device_kernelINS_4gemm6kernel13GemmUniversalIN4cute5tupleIJiiiiEEENS1_10collective13CollectiveMmaINS1_35MainloopSm100TmaUmmaWarpSpecializedILi3ELi2ELi4ENS5_IJNS4_1CILi2EEENSA_ILi1EEESC_EEEEENS5_IJNSA_ILi64EEENSA_ILi128EEESF_EEENS_12float_e4m3_tENS5_IJlSC_lEEESI_SJ_NS4_8TiledMMAINS4_8MMA_AtomIJNS4_10MMA_TraitsINS4_19SM100_MMA_F8F6F4_SSEJSI_SI_fSF_SG_NS4_17integral_constantINS4_4UMMA5MajorELSQ_0EEESR_NSO_INSP_7ScaleInELSS_0EEEST_EEEEEENS4_6LayoutINS5_IJSC_SC_SC_EEENS5_IJNSA_ILi0EEESY_SY_EEEEENS5_IJNS4_10UnderscoreES11_S11_EEEEENS4_13SM90_TMA_LOADENS4_14ComposedLayoutINS4_7SwizzleILi2ELi4ELi3EEENS4_18smem_ptr_flag_bitsILi8EEENSW_INS5_IJNSA_ILi8EEESF_EEENS5_IJSF_SC_EEEEEEEvNS4_8identityENS4_23SM90_TMA_LOAD_MULTICASTES1E_vS1F_EENS_8epilogue10collective18CollectiveEpilogueINS1I_23Sm100TmaWarpSpecializedILi2ELi2ELi32ELb0ELb0EEEJSH_NS5_IJNSW_ISF_SC_EES1N_EEESI_SJ_SI_SJ_NS1I_6fusion15FusionCallbacksIS1M_NS1P_17LinearCombinationISI_fSI_fLNS_15FloatRoundStyleE2EEESH_S1O_JEEENS4_5SM1004TMEM4LOAD26SM100_TMEM_LOAD_16dp32b32xES14_S1E_NS4_39AutoVectorizingCopyWithAssumedAlignmentILi128EEENS4_14SM90_TMA_STOREES1E_S20_S20_EEEvvEEEEvNT_6ParamsE)
	.align		4
        /*000c*/ 	.word	index@(__assertfail)
	.align		4
        /*0010*/ 	.word	0x00000000
	.align		4
        /*0014*/ 	.word	0xfffffffe
	.align		4
        /*0018*/ 	.word	0x00000000
	.align		4
        /*001c*/ 	.word	0xfffffffd
	.align		4
        /*0020*/ 	.word	0x00000000
	.align		4
        /*0024*/ 	.word	0xfffffffc


//--------------------- .nv.constant4             --------------------------
	.section	.nv.constant4,"a",@progbits
	.align	8
	.align		8
.nv.constant4:
        /*0000*/ 	.dword	__assertfail
	.align		8
        /*0008*/ 	.dword	__unnamed_1
	.align		8
        /*0010*/ 	.dword	__unnamed_2
	.align		8
        /*0018*/ 	.dword	_ZN39_INTERNAL_e0e4ea1d_4_k_cu_58a335e1_84904cuda3std3__45__cpo5beginE
	.align		8
        /*0020*/ 	.dword	_ZN39_INTERNAL_e0e4ea1d_4_k_cu_58a335e1_84904cuda3std3__45__cpo3endE
	.align		8
        /*0028*/ 	.dword	_ZN39_INTERNAL_e0e4ea1d_4_k_cu_58a335e1_84904cuda3std3__45__cpo6cbeginE
	.align		8
        /*0030*/ 	.dword	_ZN39_INTERNAL_e0e4ea1d_4_k_cu_58a335e1_84904cuda3std3__45__cpo4cendE
	.align		8
        /*0038*/ 	.dword	_ZN39_INTERNAL_e0e4ea1d_4_k_cu_58a335e1_84904cuda3std3__441_GLOBAL__N__e0e4ea1d_4_k_cu_58a335e1_84906ignoreE
	.align		8
        /*0040*/ 	.dword	_ZN39_INTERNAL_e0e4ea1d_4_k_cu_58a335e1_84904cuda3std3__419piecewise_constructE
	.align		8
        /*0048*/ 	.dword	_ZN39_INTERNAL_e0e4ea1d_4_k_cu_58a335e1_84904cuda3std3__48in_placeE
	.align		8
        /*0050*/ 	.dword	_ZN39_INTERNAL_e0e4ea1d_4_k_cu_58a335e1_84904cuda3std6ranges3__45__cpo4swapE
	.align		8
        /*0058*/ 	.dword	_ZN39_INTERNAL_e0e4ea1d_4_k_cu_58a335e1_84904cuda3std6ranges3__45__cpo9iter_moveE
	.align		8
        /*0060*/ 	.dword	_ZN39_INTERNAL_e0e4ea1d_4_k_cu_58a335e1_84904cute7productE
	.align		8
        /*0068*/ 	.dword	_ZN39_INTERNAL_e0e4ea1d_4_k_cu_58a335e1_84904cute1_E
	.align		8
        /*0070*/ 	.dword	$str$25
	.align		8
        /*0078*/ 	.dword	$str$26
	.align		8
        /*0080*/ 	.dword	$str$27
	.align		8
        /*0088*/ 	.dword	$str$28


//--------------------- .text._ZN7cutlass13device_kernelINS_4gemm6kernel13GemmUniversalIN4cute5tupleIJiiiiEEENS1_10collective13CollectiveMmaINS1_35MainloopSm100TmaUmmaWarpSpecializedILi3ELi2ELi4ENS5_IJNS4_1CILi2EEENSA_ILi1EEESC_EEEEENS5_IJNSA_ILi64EEENSA_ILi128EEESF_EEENS_12float_e4m3_tENS5_IJlSC_lEEESI_SJ_NS4_8TiledMMAINS4_8MMA_AtomIJNS4_10MMA_TraitsINS4_19SM100_MMA_F8F6F4_SSEJSI_SI_fSF_SG_NS4_17integral_constantINS4_4UMMA5MajorELSQ_0EEESR_NSO_INSP_7ScaleInELSS_0EEEST_EEEEEENS4_6LayoutINS5_IJSC_SC_SC_EEENS5_IJNSA_ILi0EEESY_SY_EEEEENS5_IJNS4_10UnderscoreES11_S11_EEEEENS4_13SM90_TMA_LOADENS4_14ComposedLayoutINS4_7SwizzleILi2ELi4ELi3EEENS4_18smem_ptr_flag_bitsILi8EEENSW_INS5_IJNSA_ILi8EEESF_EEENS5_IJSF_SC_EEEEEEEvNS4_8identityENS4_23SM90_TMA_LOAD_MULTICASTES1E_vS1F_EENS_8epilogue10collective18CollectiveEpilogueINS1I_23Sm100TmaWarpSpecializedILi2ELi2ELi32ELb0ELb0EEEJSH_NS5_IJNSW_ISF_SC_EES1N_EEESI_SJ_SI_SJ_NS1I_6fusion15FusionCallbacksIS1M_NS1P_17LinearCombinationISI_fSI_fLNS_15FloatRoundStyleE2EEESH_S1O_JEEENS4_5SM1004TMEM4LOAD26SM100_TMEM_LOAD_16dp32b32xES14_S1E_NS4_39AutoVectorizingCopyWithAssumedAlignmentILi128EEENS4_14SM90_TMA_STOREES1E_S20_S20_EEEvvEEEEvNT_6ParamsE --------------------------
	.section	.text._ZN7cutlass13device_kernelINS_4gemm6kernel13GemmUniversalIN4cute5tupleIJiiiiEEENS1_10collective13CollectiveMmaINS1_35MainloopSm100TmaUmmaWarpSpecializedILi3ELi2ELi4ENS5_IJNS4_1CILi2EEENSA_ILi1EEESC_EEEEENS5_IJNSA_ILi64EEENSA_ILi128EEESF_EEENS_12float_e4m3_tENS5_IJlSC_lEEESI_SJ_NS4_8TiledMMAINS4_8MMA_AtomIJNS4_10MMA_TraitsINS4_19SM100_MMA_F8F6F4_SSEJSI_SI_fSF_SG_NS4_17integral_constantINS4_4UMMA5MajorELSQ_0EEESR_NSO_INSP_7ScaleInELSS_0EEEST_EEEEEENS4_6LayoutINS5_IJSC_SC_SC_EEENS5_IJNSA_ILi0EEESY_SY_EEEEENS5_IJNS4_10UnderscoreES11_S11_EEEEENS4_13SM90_TMA_LOADENS4_14ComposedLayoutINS4_7SwizzleILi2ELi4ELi3EEENS4_18smem_ptr_flag_bitsILi8EEENSW_INS5_IJNSA_ILi8EEESF_EEENS5_IJSF_SC_EEEEEEEvNS4_8identityENS4_23SM90_TMA_LOAD_MULTICASTES1E_vS1F_EENS_8epilogue10collective18CollectiveEpilogueINS1I_23Sm100TmaWarpSpecializedILi2ELi2ELi32ELb0ELb0EEEJSH_NS5_IJNSW_ISF_SC_EES1N_EEESI_SJ_SI_SJ_NS1I_6fusion15FusionCallbacksIS1M_NS1P_17LinearCombinationISI_fSI_fLNS_15FloatRoundStyleE2EEESH_S1O_JEEENS4_5SM1004TMEM4LOAD26SM100_TMEM_LOAD_16dp32b32xES14_S1E_NS4_39AutoVectorizingCopyWithAssumedAlignmentILi128EEENS4_14SM90_TMA_STOREES1E_S20_S20_EEEvvEEEEvNT_6ParamsE,"ax",@progbits
	.align	128
.text._ZN7cutlass13device_kernelINS_4gemm6kernel13GemmUniversalIN4cute5tupleIJiiiiEEENS1_10collective13CollectiveMmaINS1_35MainloopSm100TmaUmmaWarpSpecializedILi3ELi2ELi4ENS5_IJNS4_1CILi2EEENSA_ILi1EEESC_EEEEENS5_IJNSA_ILi64EEENSA_ILi128EEESF_EEENS_12float_e4m3_tENS5_IJlSC_lEEESI_SJ_NS4_8TiledMMAINS4_8MMA_AtomIJNS4_10MMA_TraitsINS4_19SM100_MMA_F8F6F4_SSEJSI_SI_fSF_SG_NS4_17integral_constantINS4_4UMMA5MajorELSQ_0EEESR_NSO_INSP_7ScaleInELSS_0EEEST_EEEEEENS4_6LayoutINS5_IJSC_SC_SC_EEENS5_IJNSA_ILi0EEESY_SY_EEEEENS5_IJNS4_10UnderscoreES11_S11_EEEEENS4_13SM90_TMA_LOADENS4_14ComposedLayoutINS4_7SwizzleILi2ELi4ELi3EEENS4_18smem_ptr_flag_bitsILi8EEENSW_INS5_IJNSA_ILi8EEESF_EEENS5_IJSF_SC_EEEEEEEvNS4_8identityENS4_23SM90_TMA_LOAD_MULTICASTES1E_vS1F_EENS_8epilogue10collective18CollectiveEpilogueINS1I_23Sm100TmaWarpSpecializedILi2ELi2ELi32ELb0ELb0EEEJSH_NS5_IJNSW_ISF_SC_EES1N_EEESI_SJ_SI_SJ_NS1I_6fusion15FusionCallbacksIS1M_NS1P_17LinearCombinationISI_fSI_fLNS_15FloatRoundStyleE2EEESH_S1O_JEEENS4_5SM1004TMEM4LOAD26SM100_TMEM_LOAD_16dp32b32xES14_S1E_NS4_39AutoVectorizingCopyWithAssumedAlignmentILi128EEENS4_14SM90_TMA_STOREES1E_S20_S20_EEEvvEEEEvNT_6ParamsE:
        .type           _ZN7cutlass13device_kernelINS_4gemm6kernel13GemmUniversalIN4cute5tupleIJiiiiEEENS1_10collective13CollectiveMmaINS1_35MainloopSm100TmaUmmaWarpSpecializedILi3ELi2ELi4ENS5_IJNS4_1CILi2EEENSA_ILi1EEESC_EEEEENS5_IJNSA_ILi64EEENSA_ILi128EEESF_EEENS_12float_e4m3_tENS5_IJlSC_lEEESI_SJ_NS4_8TiledMMAINS4_8MMA_AtomIJNS4_10MMA_TraitsINS4_19SM100_MMA_F8F6F4_SSEJSI_SI_fSF_SG_NS4_17integral_constantINS4_4UMMA5MajorELSQ_0EEESR_NSO_INSP_7ScaleInELSS_0EEEST_EEEEEENS4_6LayoutINS5_IJSC_SC_SC_EEENS5_IJNSA_ILi0EEESY_SY_EEEEENS5_IJNS4_10UnderscoreES11_S11_EEEEENS4_13SM90_TMA_LOADENS4_14ComposedLayoutINS4_7SwizzleILi2ELi4ELi3EEENS4_18smem_ptr_flag_bitsILi8EEENSW_INS5_IJNSA_ILi8EEESF_EEENS5_IJSF_SC_EEEEEEEvNS4_8identityENS4_23SM90_TMA_LOAD_MULTICASTES1E_vS1F_EENS_8epilogue10collective18CollectiveEpilogueINS1I_23Sm100TmaWarpSpecializedILi2ELi2ELi32ELb0ELb0EEEJSH_NS5_IJNSW_ISF_SC_EES1N_EEESI_SJ_SI_SJ_NS1I_6fusion15FusionCallbacksIS1M_NS1P_17LinearCombinationISI_fSI_fLNS_15FloatRoundStyleE2EEESH_S1O_JEEENS4_5SM1004TMEM4LOAD26SM100_TMEM_LOAD_16dp32b32xES14_S1E_NS4_39AutoVectorizingCopyWithAssumedAlignmentILi128EEENS4_14SM90_TMA_STOREES1E_S20_S20_EEEvvEEEEvNT_6ParamsE,@function
        .size           _ZN7cutlass13device_kernelINS_4gemm6kernel13GemmUniversalIN4cute5tupleIJiiiiEEENS1_10collective13CollectiveMmaINS1_35MainloopSm100TmaUmmaWarpSpecializedILi3ELi2ELi4ENS5_IJNS4_1CILi2EEENSA_ILi1EEESC_EEEEENS5_IJNSA_ILi64EEENSA_ILi128EEESF_EEENS_12float_e4m3_tENS5_IJlSC_lEEESI_SJ_NS4_8TiledMMAINS4_8MMA_AtomIJNS4_10MMA_TraitsINS4_19SM100_MMA_F8F6F4_SSEJSI_SI_fSF_SG_NS4_17integral_constantINS4_4UMMA5MajorELSQ_0EEESR_NSO_INSP_7ScaleInELSS_0EEEST_EEEEEENS4_6LayoutINS5_IJSC_SC_SC_EEENS5_IJNSA_ILi0EEESY_SY_EEEEENS5_IJNS4_10UnderscoreES11_S11_EEEEENS4_13SM90_TMA_LOADENS4_14ComposedLayoutINS4_7SwizzleILi2ELi4ELi3EEENS4_18smem_ptr_flag_bitsILi8EEENSW_INS5_IJNSA_ILi8EEESF_EEENS5_IJSF_SC_EEEEEEEvNS4_8identityENS4_23SM90_TMA_LOAD_MULTICASTES1E_vS1F_EENS_8epilogue10collective18CollectiveEpilogueINS1I_23Sm100TmaWarpSpecializedILi2ELi2ELi32ELb0ELb0EEEJSH_NS5_IJNSW_ISF_SC_EES1N_EEESI_SJ_SI_SJ_NS1I_6fusion15FusionCallbacksIS1M_NS1P_17LinearCombinationISI_fSI_fLNS_15FloatRoundStyleE2EEESH_S1O_JEEENS4_5SM1004TMEM4LOAD26SM100_TMEM_LOAD_16dp32b32xES14_S1E_NS4_39AutoVectorizingCopyWithAssumedAlignmentILi128EEENS4_14SM90_TMA_STOREES1E_S20_S20_EEEvvEEEEvNT_6ParamsE,(.L_x_146 - _ZN7cutlass13device_kernelINS_4gemm6kernel13GemmUniversalIN4cute5tupleIJiiiiEEENS1_10collective13CollectiveMmaINS1_35MainloopSm100TmaUmmaWarpSpecializedILi3ELi2ELi4ENS5_IJNS4_1CILi2EEENSA_ILi1EEESC_EEEEENS5_IJNSA_ILi64EEENSA_ILi128EEESF_EEENS_12float_e4m3_tENS5_IJlSC_lEEESI_SJ_NS4_8TiledMMAINS4_8MMA_AtomIJNS4_10MMA_TraitsINS4_19SM100_MMA_F8F6F4_SSEJSI_SI_fSF_SG_NS4_17integral_constantINS4_4UMMA5MajorELSQ_0EEESR_NSO_INSP_7ScaleInELSS_0EEEST_EEEEEENS4_6LayoutINS5_IJSC_SC_SC_EEENS5_IJNSA_ILi0EEESY_SY_EEEEENS5_IJNS4_10UnderscoreES11_S11_EEEEENS4_13SM90_TMA_LOADENS4_14ComposedLayoutINS4_7SwizzleILi2ELi4ELi3EEENS4_18smem_ptr_flag_bitsILi8EEENSW_INS5_IJNSA_ILi8EEESF_EEENS5_IJSF_SC_EEEEEEEvNS4_8identityENS4_23SM90_TMA_LOAD_MULTICASTES1E_vS1F_EENS_8epilogue10collective18CollectiveEpilogueINS1I_23Sm100TmaWarpSpecializedILi2ELi2ELi32ELb0ELb0EEEJSH_NS5_IJNSW_ISF_SC_EES1N_EEESI_SJ_SI_SJ_NS1I_6fusion15FusionCallbacksIS1M_NS1P_17LinearCombinationISI_fSI_fLNS_15FloatRoundStyleE2EEESH_S1O_JEEENS4_5SM1004TMEM4LOAD26SM100_TMEM_LOAD_16dp32b32xES14_S1E_NS4_39AutoVectorizingCopyWithAssumedAlignmentILi128EEENS4_14SM90_TMA_STOREES1E_S20_S20_EEEvvEEEEvNT_6ParamsE)
        .other          _ZN7cutlass13device_kernelINS_4gemm6kernel13GemmUniversalIN4cute5tupleIJiiiiEEENS1_10collective13CollectiveMmaINS1_35MainloopSm100TmaUmmaWarpSpecializedILi3ELi2ELi4ENS5_IJNS4_1CILi2EEENSA_ILi1EEESC_EEEEENS5_IJNSA_ILi64EEENSA_ILi128EEESF_EEENS_12float_e4m3_tENS5_IJlSC_lEEESI_SJ_NS4_8TiledMMAINS4_8MMA_AtomIJNS4_10MMA_TraitsINS4_19SM100_MMA_F8F6F4_SSEJSI_SI_fSF_SG_NS4_17integral_constantINS4_4UMMA5MajorELSQ_0EEESR_NSO_INSP_7ScaleInELSS_0EEEST_EEEEEENS4_6LayoutINS5_IJSC_SC_SC_EEENS5_IJNSA_ILi0EEESY_SY_EEEEENS5_IJNS4_10UnderscoreES11_S11_EEEEENS4_13SM90_TMA_LOADENS4_14ComposedLayoutINS4_7SwizzleILi2ELi4ELi3EEENS4_18smem_ptr_flag_bitsILi8EEENSW_INS5_IJNSA_ILi8EEESF_EEENS5_IJSF_SC_EEEEEEEvNS4_8identityENS4_23SM90_TMA_LOAD_MULTICASTES1E_vS1F_EENS_8epilogue10collective18CollectiveEpilogueINS1I_23Sm100TmaWarpSpecializedILi2ELi2ELi32ELb0ELb0EEEJSH_NS5_IJNSW_ISF_SC_EES1N_EEESI_SJ_SI_SJ_NS1I_6fusion15FusionCallbacksIS1M_NS1P_17LinearCombinationISI_fSI_fLNS_15FloatRoundStyleE2EEESH_S1O_JEEENS4_5SM1004TMEM4LOAD26SM100_TMEM_LOAD_16dp32b32xES14_S1E_NS4_39AutoVectorizingCopyWithAssumedAlignmentILi128EEENS4_14SM90_TMA_STOREES1E_S20_S20_EEEvvEEEEvNT_6ParamsE,@"STO_CUDA_ENTRY STV_DEFAULT"
_ZN7cutlass13device_kernelINS_4gemm6kernel13GemmUniversalIN4cute5tupleIJiiiiEEENS1_10collective13CollectiveMmaINS1_35MainloopSm100TmaUmmaWarpSpecializedILi3ELi2ELi4ENS5_IJNS4_1CILi2EEENSA_ILi1EEESC_EEEEENS5_IJNSA_ILi64EEENSA_ILi128EEESF_EEENS_12float_e4m3_tENS5_IJlSC_lEEESI_SJ_NS4_8TiledMMAINS4_8MMA_AtomIJNS4_10MMA_TraitsINS4_19SM100_MMA_F8F6F4_SSEJSI_SI_fSF_SG_NS4_17integral_constantINS4_4UMMA5MajorELSQ_0EEESR_NSO_INSP_7ScaleInELSS_0EEEST_EEEEEENS4_6LayoutINS5_IJSC_SC_SC_EEENS5_IJNSA_ILi0EEESY_SY_EEEEENS5_IJNS4_10UnderscoreES11_S11_EEEEENS4_13SM90_TMA_LOADENS4_14ComposedLayoutINS4_7SwizzleILi2ELi4ELi3EEENS4_18smem_ptr_flag_bitsILi8EEENSW_INS5_IJNSA_ILi8EEESF_EEENS5_IJSF_SC_EEEEEEEvNS4_8identityENS4_23SM90_TMA_LOAD_MULTICASTES1E_vS1F_EENS_8epilogue10collective18CollectiveEpilogueINS1I_23Sm100TmaWarpSpecializedILi2ELi2ELi32ELb0ELb0EEEJSH_NS5_IJNSW_ISF_SC_EES1N_EEESI_SJ_SI_SJ_NS1I_6fusion15FusionCallbacksIS1M_NS1P_17LinearCombinationISI_fSI_fLNS_15FloatRoundStyleE2EEESH_S1O_JEEENS4_5SM1004TMEM4LOAD26SM100_TMEM_LOAD_16dp32b32xES14_S1E_NS4_39AutoVectorizingCopyWithAssumedAlignmentILi128EEENS4_14SM90_TMA_STOREES1E_S20_S20_EEEvvEEEEvNT_6ParamsE:
[----:B------:R-:W1:Y:S01]  /*0000*/  LDC R1, c[0x0][0x37c] ;  /* 0x0000df00ff017b82 */ /* 0x000e620000000800 */
[----:B------:R-:W2:Y:S01]  /*0010*/  S2R R93, SR_TID.X ;  /* 0x00000000005d7919 */ /* 0x000ea20000002100 */
[----:B------:R-:W3:Y:S01]  /*0020*/  LDCU.64 UR8, c[0x0][0x890] ;  /* 0x00011200ff0877ac */ /* 0x000ee20008000a00 */
[----:B------:R-:W-:Y:S02]  /*0030*/  PRMT R84, RZ, 0x7610, R84 ;  /* 0x00007610ff547816 */ /* 0x000fe40000000054 */
[----:B------:R-:W-:Y:S01]  /*0040*/  ELECT P3, URZ, PT ;  /* 0x0000000000ff782f */ /* 0x000fe20003860000 */
[----:B---3--:R-:W-:-:S04]  /*0050*/  UISETP.NE.U32.AND UP0, UPT, UR8, URZ, UPT ;  /* 0x000000ff0800728c */ /* 0x008fc8000bf05070 */
[----:B------:R-:W-:Y:S01]  /*0060*/  UISETP.NE.AND.EX UP0, UPT, UR9, URZ, UPT, UP0 ;  /* 0x000000ff0900728c */ /* 0x000fe2000bf05300 */
[----:B--2---:R-:W-:-:S05]  /*0070*/  SHF.R.U32.HI R85, RZ, 0x5, R93 ;  /* 0x00000005ff557819 */ /* 0x004fca000001165d */
[----:B------:R-:W2:Y:S02]  /*0080*/  SHFL.IDX PT, R0, R85, RZ, 0x1f ;  /* 0x00001fff55007589 */ /* 0x000ea400000e0000 */
[----:B--2---:R-:W-:Y:S01]  /*0090*/  R2UR UR18, R0 ;  /* 0x00000000001272ca */ /* 0x004fe200000e0000 */
[----:B-1----:R-:W-:-:S14]  /*00a0*/  BRA.U UP0, `(.L_x_0) ;  /* 0x0000000100307547 */ /* 0x002fdc000b800000 */
[----:B------:R-:W1:Y:S02]  /*00b0*/  LDCU.64 UR4, c[0x0][0x888] ;  /* 0x00011100ff0477ac */ /* 0x000e640008000a00 */
[----:B-1----:R-:W-:-:S04]  /*00c0*/  UISETP.NE.U32.AND UP0, UPT, UR4, URZ, UPT ;  /* 0x000000ff0400728c */ /* 0x002fc8000bf05070 */
[----:B------:R-:W-:-:S09]  /*00d0*/  UISETP.NE.AND.EX UP0, UPT, UR5, URZ, UPT, UP0 ;  /* 0x000000ff0500728c */ /* 0x000fd2000bf05300 */
[----:B------:R-:W-:Y:S05]  /*00e0*/  BRA.U !UP0, `(.L_x_1) ;  /* 0x0000000108147547 */ /* 0x000fea000b800000 */
[----:B------:R-:W1:Y:S01]  /*00f0*/  LDC.64 R2, c[0x0][0x888] ;  /* 0x00022200ff027b82 */ /* 0x000e620000000a00 */
[----:B------:R-:W1:Y:S02]  /*0100*/  LDCU.64 UR4, c[0x0][0x358] ;  /* 0x00006b00ff0477ac */ /* 0x000e640008000a00 */
[----:B-1----:R1:W5:Y:S01]  /*0110*/  LDG.E R41, desc[UR4][R2.64] ;  /* 0x0000000402297981 */ /* 0x002362000c1e1900 */
[----:B------:R-:W-:Y:S01]  /*0120*/  HFMA2 R84, -RZ, RZ, 0, 5.9604644775390625e-08 ;  /* 0x00000001ff547431 */ /* 0x000fe200000001ff */
[----:B------:R-:W-:Y:S05]  /*0130*/  BRA `(.L_x_0) ;  /* 0x00000000000c7947 */ /* 0x000fea0003800000 */
.L_x_1:
[----:B------:R-:W1:Y:S01]  /*0140*/  LDCU UR4, c[0x0][0x880] ;  /* 0x00011000ff0477ac */ /* 0x000e620008000800 */
[----:B------:R-:W-:Y:S01]  /*0150*/  HFMA2 R84, -RZ, RZ, 0, 5.9604644775390625e-08 ;  /* 0x00000001ff547431 */ /* 0x000fe200000001ff */
[----:B-1----:R-:W-:-:S07]  /*0160*/  MOV R41, UR4 ;  /* 0x0000000400297c02 */ /* 0x002fce0008000f00 */
.L_x_0:
[----:B------:R-:W2:Y:S02]  /*0170*/  LDCU.64 UR4, c[0x0][0x8b0] ;  /* 0x00011600ff0477ac */ /* 0x000ea40008000a00 */
[----:B--2---:R-:W-:-:S04]  /*0180*/  UISETP.NE.U32.AND UP0, UPT, UR4, URZ, UPT ;  /* 0x000000ff0400728c */ /* 0x004fc8000bf05070 */
[----:B------:R-:W-:-:S09]  /*0190*/  UISETP.NE.AND.EX UP0, UPT, UR5, URZ, UPT, UP0 ;  /* 0x000000ff0500728c */ /* 0x000fd2000bf05300 */
[----:B------:R-:W-:Y:S05]  /*01a0*/  BRA.U UP0, `(.L_x_2) ;  /* 0x0000000100287547 */ /* 0x000fea000b800000 */
[----:B------:R-:W2:Y:S02]  /*01b0*/  LDCU.64 UR4, c[0x0][0x8a8] ;  /* 0x00011500ff0477ac */ /* 0x000ea40008000a00 */
[----:B--2---:R-:W-:-:S04]  /*01c0*/  UISETP.NE.U32.AND UP0, UPT, UR4, URZ, UPT ;  /* 0x000000ff0400728c */ /* 0x004fc8000bf05070 */
[----:B------:R-:W-:-:S09]  /*01d0*/  UISETP.NE.AND.EX UP0, UPT, UR5, URZ, UPT, UP0 ;  /* 0x000000ff0500728c */ /* 0x000fd2000bf05300 */
[----:B------:R-:W-:Y:S05]  /*01e0*/  BRA.U !UP0, `(.L_x_3) ;  /* 0x0000000108107547 */ /* 0x000fea000b800000 */
[----:B------:R-:W2:Y:S01]  /*01f0*/  LDC.64 R38, c[0x0][0x8a8] ;  /* 0x00022a00ff267b82 */ /* 0x000ea20000000a00 */
[----:B------:R-:W2:Y:S02]  /*0200*/  LDCU.64 UR4, c[0x0][0x358] ;  /* 0x00006b00ff0477ac */ /* 0x000ea40008000a00 */
[----:B--2---:R2:W5:Y:S01]  /*0210*/  LDG.E R38, desc[UR4][R38.64] ;  /* 0x0000000426267981 */ /* 0x004562000c1e1900 */
[----:B------:R-:W-:Y:S05]  /*0220*/  BRA `(.L_x_2) ;  /* 0x0000000000087947 */ /* 0x000fea0003800000 */
.L_x_3:
[----:B------:R-:W2:Y:S02]  /*0230*/  LDCU UR4, c[0x0][0x8a0] ;  /* 0x00011400ff0477ac */ /* 0x000ea40008000800 */
[----:B--2---:R-:W-:Y:S02]  /*0240*/  MOV R38, UR4 ;  /* 0x0000000400267c02 */ /* 0x004fe40008000f00 */
.L_x_2:
[----:B------:R-:W-:Y:S01]  /*0250*/  IMAD.U32 R0, RZ, RZ, UR18 ;  /* 0x00000012ff007e24 */ /* 0x000fe2000f8e00ff */
[----:B------:R-:W-:Y:S04]  /*0260*/  BSSY.RECONVERGENT B0, `(.L_x_4) ;  /* 0x000000c000007945 */ /* 0x000fe80003800200 */
[C---:B------:R-:W-:Y:S02]  /*0270*/  ISETP.NE.OR P1, PT, R0.reuse, 0x1, !P3 ;  /* 0x000000010000780c */ /* 0x040fe40005f25670 */
[----:B------:R-:W-:-:S11]  /*0280*/  ISETP.NE.OR P0, PT, R0, 0x3, !P3 ;  /* 0x000000030000780c */ /* 0x000fd60005f05670 */
[----:B------:R-:W-:Y:S05]  /*0290*/  @P1 BRA `(.L_x_5) ;  /* 0x0000000000201947 */ /* 0x000fea0003800000 */
[----:B------:R-:W3:Y:S02]  /*02a0*/  LDCU.64 UR4, c[0x0][0x348] ;  /* 0x00006900ff0477ac */ /* 0x000ee40008000a00 */
[----:B---3--:R-:W-:Y:S02]  /*02b0*/  UIADD3 UR6, UP1, UPT, UR4, 0x80, URZ ;  /* 0x0000008004067890 */ /* 0x008fe4000ff3e0ff */
[----:B------:R-:W-:Y:S02]  /*02c0*/  UIADD3 UR4, UP0, UPT, UR4, 0x180, URZ ;  /* 0x0000018004047890 */ /* 0x000fe4000ff1e0ff */
[----:B------:R-:W-:Y:S02]  /*02d0*/  UIADD3.X UR7, UPT, UPT, URZ, UR5, URZ, UP1, !UPT ;  /* 0x00000005ff077290 */ /* 0x000fe40008ffe4ff */
[----:B------:R-:W-:-:S07]  /*02e0*/  UIADD3.X UR5, UPT, UPT, URZ, UR5, URZ, UP0, !UPT ;  /* 0x00000005ff057290 */ /* 0x000fce00087fe4ff */
[----:B------:R3:W-:Y:S02]  /*02f0*/  UTMACCTL.PF [UR6] ;  /* 0x00000000060079b9 */ /* 0x0007e40008040000 */
[----:B------:R3:W-:Y:S02]  /*0300*/  UTMACCTL.PF [UR4] ;  /* 0x00000000040079b9 */ /* 0x0007e40008040000 */
[----:B---3--:R-:W-:Y:S01]  /*0310*/  NOP ;  /* 0x0000000000007918 */ /* 0x008fe20000000000 */
.L_x_5:
[----:B------:R-:W-:Y:S05]  /*0320*/  BSYNC.RECONVERGENT B0 ;  /* 0x0000000000007941 */ /* 0x000fea0003800200 */
.L_x_4:
[----:B------:R-:W-:Y:S04]  /*0330*/  BSSY.RECONVERGENT B0, `(.L_x_6) ;  /* 0x000000a000007945 */ /* 0x000fe80003800200 */
        /* <DEDUP_REMOVED lines=9> */
.L_x_7:
[----:B------:R-:W-:Y:S05]  /*03d0*/  BSYNC.RECONVERGENT B0 ;  /* 0x0000000000007941 */ /* 0x000fea0003800200 */
.L_x_6:
[----:B------:R-:W3:Y:S01]  /*03e0*/  LDCU.64 UR4, c[0x0][0x888] ;  /* 0x00011100ff0477ac */ /* 0x000ee20008000a00 */
[----:B------:R-:W-:Y:S02]  /*03f0*/  UISETP.EQ.U32.AND UP2, UPT, UR8, URZ, UPT ;  /* 0x000000ff0800728c */ /* 0x000fe4000bf42070 */
[----:B------:R-:W-:Y:S02]  /*0400*/  UPLOP3.LUT UP3, UPT, UPT, UPT, UPT, 0x80, 0x8 ;  /* 0x000000000008789c */ /* 0x000fe40003f6f070 */
[----:B---3--:R-:W-:-:S04]  /*0410*/  UISETP.NE.U32.AND UP0, UPT, UR4, URZ, UPT ;  /* 0x000000ff0400728c */ /* 0x008fc8000bf05070 */
[----:B------:R-:W-:-:S04]  /*0420*/  UISETP.NE.AND.EX UP1, UPT, UR5, URZ, UPT, UP0 ;  /* 0x000000ff0500728c */ /* 0x000fc8000bf25300 */
[----:B------:R-:W-:-:S04]  /*0430*/  UISETP.EQ.OR.EX UP4, UPT, UR9, URZ, !UP1, UP2 ;  /* 0x000000ff0900728c */ /* 0x000fc8000cf82720 */
[----:B------:R-:W-:-:S06]  /*0440*/  UP2UR UR4, UPR, URZ, 0x10 ;  /* 0x00000010ff047883 */ /* 0x000fcc0008000000 */
[----:B------:R-:W-:Y:S01]  /*0450*/  MOV R86, UR4 ;  /* 0x0000000400567c02 */ /* 0x000fe20008000f00 */
[----:B------:R-:W-:Y:S06]  /*0460*/  BRA.U !UP4, `(.L_x_8) ;  /* 0x000000010c207547 */ /* 0x000fec000b800000 */
[----:B------:R-:W-:Y:S01]  /*0470*/  UISETP.NE.U32.AND UP2, UPT, UR8, URZ, UPT ;  /* 0x000000ff0800728c */ /* 0x000fe2000bf45070 */
[----:B-----5:R-:W-:Y:S01]  /*0480*/  FSETP.NEU.AND P0, PT, R41, RZ, PT ;  /* 0x000000ff2900720b */ /* 0x020fe20003f0d000 */
[----:B------:R-:W-:Y:S02]  /*0490*/  USEL UR4, URZ, 0xffffffff, UP1 ;  /* 0xffffffffff047887 */ /* 0x000fe40008800000 */
[----:B------:R-:W-:-:S10]  /*04a0*/  UISETP.NE.AND.EX UP2, UPT, UR9, URZ, UPT, UP2 ;  /* 0x000000ff0900728c */ /* 0x000fd4000bf45320 */
[----:B------:R-:W-:Y:S01]  /*04b0*/  VOTEU.ANY UP0, P0 ;  /* 0x0000000000ff7886 */ /* 0x000fe20000000100 */
[----:B------:R-:W-:-:S04]  /*04c0*/  @!UP2 USEL UR4, URZ, 0xffffffff, UP0 ;  /* 0xffffffffff04a887 */ /* 0x000fc80008000000 */
[----:B------:R-:W-:-:S04]  /*04d0*/  ULOP3.LUT UR4, UR4, 0x1, URZ, 0xc0, !UPT ;  /* 0x0000000104047892 */ /* 0x000fc8000f8ec0ff */
[----:B------:R-:W-:-:S11]  /*04e0*/  UISETP.NE.U32.AND UP3, UPT, UR4, 0x1, UPT ;  /* 0x000000010400788c */ /* 0x000fd6000bf65070 */
.L_x_8:
[----:B-1----:R-:W1:Y:S01]  /*04f0*/  SHFL.IDX PT, R2, R85, RZ, 0x1f ;  /* 0x00001fff55027589 */ /* 0x002e6200000e0000 */
[----:B------:R-:W-:Y:S01]  /*0500*/  UISETP.NE.AND UP6, UPT, UR18, 0x2, UPT ;  /* 0x000000021200788c */ /* 0x000fe2000bfc5270 */
[----:B-1----:R-:W-:-:S13]  /*0510*/  ISETP.NE.AND P0, PT, R2, RZ, PT ;  /* 0x000000ff0200720c */ /* 0x002fda0003f05270 */
[----:B------:R-:W-:Y:S05]  /*0520*/  @P0 BRA `(.L_x_9) ;  /* 0x0000000000500947 */ /* 0x000fea0003800000 */
[----:B------:R-:W1:Y:S01]  /*0530*/  S2UR UR4, SR_CgaCtaId ;  /* 0x00000000000479c3 */ /* 0x000e620000008800 */
[----:B------:R-:W-:Y:S01]  /*0540*/  UMOV UR5, 0x400 ;  /* 0x0000040000057882 */ /* 0x000fe20000000000 */
[----:B------:R-:W-:Y:S01]  /*0550*/  UMOV UR8, 0x1 ;  /* 0x0000000100087882 */ /* 0x000fe20000000000 */
[----:B------:R-:W-:Y:S01]  /*0560*/  UMOV UR6, 0x2 ;  /* 0x0000000200067882 */ /* 0x000fe20000000000 */
[----:B------:R-:W-:-:S04]  /*0570*/  UIADD3 UR8, UPT, UPT, -UR8, 0x100000, URZ ;  /* 0x0010000008087890 */ /* 0x000fc8000fffe1ff */
[----:B------:R-:W-:Y:S02]  /*0580*/  USHF.L.U32 UR9, UR8, 0xb, URZ ;  /* 0x0000000b08097899 */ /* 0x000fe400080006ff */
[----:B------:R-:W-:Y:S02]  /*0590*/  USHF.L.U32 UR8, UR8, 0x1, URZ ;  /* 0x0000000108087899 */ /* 0x000fe400080006ff */
[----:B------:R-:W-:-:S04]  /*05a0*/  UIADD3 UR6, UPT, UPT, -UR6, 0x100000, URZ ;  /* 0x0010000006067890 */ /* 0x000fc8000fffe1ff */
[----:B------:R-:W-:Y:S02]  /*05b0*/  USHF.L.U32 UR7, UR6, 0xb, URZ ;  /* 0x0000000b06077899 */ /* 0x000fe400080006ff */
[----:B------:R-:W-:Y:S01]  /*05c0*/  USHF.L.U32 UR6, UR6, 0x1, URZ ;  /* 0x0000000106067899 */ /* 0x000fe200080006ff */
[----:B------:R-:W-:Y:S01]  /*05d0*/  ELECT P0, URZ, PT ;  /* 0x0000000000ff782f */ /* 0x000fe20003800000 */
[----:B-1----:R-:W-:Y:S01]  /*05e0*/  ULEA UR4, UR4, UR5, 0x18 ;  /* 0x0000000504047291 */ /* 0x002fe2000f8ec0ff */
[----:B------:R-:W1:Y:S11]  /*05f0*/  FENCE.VIEW.ASYNC.S ;  /* 0x00000000000073c6 */ /* 0x000e760000000000 */
[----:B-1----:R1:W3:Y:S01]  /*0600*/  SYNCS.EXCH.64 URZ, [UR4], UR8 ;  /* 0x0000000804ff75b2 */ /* 0x0022e20008000100 */
[----:B------:R1:W4:Y:S01]  /*0610*/  SYNCS.EXCH.64 URZ, [UR4+0x18], UR6 ;  /* 0x0000180604ff75b2 */ /* 0x0003220008000100 */
[----:B------:R1:W1:Y:S01]  /*0620*/  SYNCS.EXCH.64 URZ, [UR4+0x8], UR8 ;  /* 0x0000080804ff75b2 */ /* 0x0002620008000100 */
[----:B------:R1:W1:Y:S01]  /*0630*/  SYNCS.EXCH.64 URZ, [UR4+0x20], UR6 ;  /* 0x0000200604ff75b2 */ /* 0x0002620008000100 */
[----:B------:R1:W1:Y:S01]  /*0640*/  SYNCS.EXCH.64 URZ, [UR4+0x10], UR8 ;  /* 0x0000100804ff75b2 */ /* 0x0002620008000100 */
[----:B------:R1:W1:Y:S01]  /*0650*/  SYNCS.EXCH.64 URZ, [UR4+0x28], UR6 ;  /* 0x0000280604ff75b2 */ /* 0x0002620008000100 */
[----:B------:R-:W-:Y:S01]  /*0660*/  NOP ;  /* 0x0000000000007918 */ /* 0x000fe20000000000 */
.L_x_9:
[----:B------:R-:W2:Y:S01]  /*0670*/  SHFL.IDX PT, R2, R85, RZ, 0x1f ;  /* 0x00001fff55027589 */ /* 0x000ea200000e0000 */
[----:B------:R-:W-:Y:S01]  /*0680*/  NOP ;  /* 0x0000000000007918 */ /* 0x000fe20000000000 */
[----:B--2---:R-:W-:-:S13]  /*0690*/  ISETP.NE.AND P0, PT, R2, 0x1, PT ;  /* 0x000000010200780c */ /* 0x004fda0003f05270 */
[----:B------:R-:W-:Y:S05]  /*06a0*/  @P0 BRA `(.L_x_10) ;  /* 0x0000000000480947 */ /* 0x000fea0003800000 */
[----:B-1----:R-:W1:Y:S01]  /*06b0*/  S2UR UR4, SR_CgaCtaId ;  /* 0x00000000000479c3 */ /* 0x002e620000008800 */
        /* <DEDUP_REMOVED lines=12> */
[----:B-1----:R2:W1:Y:S01]  /*0780*/  SYNCS.EXCH.64 URZ, [UR4+0x30], UR8 ;  /* 0x0000300804ff75b2 */ /* 0x0024620008000100 */
[----:B------:R2:W1:Y:S01]  /*0790*/  SYNCS.EXCH.64 URZ, [UR4+0x40], UR6 ;  /* 0x0000400604ff75b2 */ /* 0x0004620008000100 */
[----:B------:R2:W1:Y:S01]  /*07a0*/  SYNCS.EXCH.64 URZ, [UR4+0x38], UR8 ;  /* 0x0000380804ff75b2 */ /* 0x0004620008000100 */
[----:B------:R2:W1:Y:S02]  /*07b0*/  SYNCS.EXCH.64 URZ, [UR4+0x48], UR6 ;  /* 0x0000480604ff75b2 */ /* 0x0004640008000100 */
[----:B--2---:R-:W-:Y:S01]  /*07c0*/  NOP ;  /* 0x0000000000007918 */ /* 0x004fe20000000000 */
.L_x_10:
[----:B------:R-:W2:Y:S01]  /*07d0*/  SHFL.IDX PT, R2, R85, RZ, 0x1f ;  /* 0x00001fff55027589 */ /* 0x000ea200000e0000 */
[----:B------:R-:W-:Y:S01]  /*07e0*/  NOP ;  /* 0x0000000000007918 */ /* 0x000fe20000000000 */
[----:B--2---:R-:W-:-:S13]  /*07f0*/  ISETP.NE.AND P0, PT, R2, 0x3, PT ;  /* 0x000000030200780c */ /* 0x004fda0003f05270 */
[----:B------:R-:W-:Y:S05]  /*0800*/  @P0 BRA `(.L_x_11) ;  /* 0x0000000000300947 */ /* 0x000fea0003800000 */
[----:B-1----:R-:W1:Y:S01]  /*0810*/  S2UR UR4, SR_CgaCtaId ;  /* 0x00000000000479c3 */ /* 0x002e620000008800 */
[----:B------:R-:W-:Y:S01]  /*0820*/  UMOV UR6, 0x400 ;  /* 0x0000040000067882 */ /* 0x000fe20000000000 */
[----:B------:R-:W-:Y:S01]  /*0830*/  UMOV UR5, 0x20 ;  /* 0x0000002000057882 */ /* 0x000fe20000000000 */
[----:B------:R-:W-:Y:S01]  /*0840*/  ELECT P0, URZ, PT ;  /* 0x0000000000ff782f */ /* 0x000fe20003800000 */
[----:B-1----:R-:W-:Y:S02]  /*0850*/  ULEA UR6, UR4, UR6, 0x18 ;  /* 0x0000000604067291 */ /* 0x002fe4000f8ec0ff */
[----:B------:R-:W-:-:S04]  /*0860*/  UIADD3 UR4, UPT, UPT, -UR5, 0x100000, URZ ;  /* 0x0010000005047890 */ /* 0x000fc8000fffe1ff */
[----:B------:R-:W-:Y:S02]  /*0870*/  USHF.L.U32 UR5, UR4, 0xb, URZ ;  /* 0x0000000b04057899 */ /* 0x000fe400080006ff */
[----:B------:R-:W-:Y:S01]  /*0880*/  USHF.L.U32 UR4, UR4, 0x1, URZ ;  /* 0x0000000104047899 */ /* 0x000fe200080006ff */
[----:B------:R-:W1:Y:S11]  /*0890*/  FENCE.VIEW.ASYNC.S ;  /* 0x00000000000073c6 */ /* 0x000e760000000000 */
[----:B-1----:R2:W1:Y:S01]  /*08a0*/  SYNCS.EXCH.64 URZ, [UR6+0x50], UR4 ;  /* 0x0000500406ff75b2 */ /* 0x0024620008000100 */
[----:B------:R2:W1:Y:S02]  /*08b0*/  SYNCS.EXCH.64 URZ, [UR6+0x58], UR4 ;  /* 0x0000580406ff75b2 */ /* 0x0004640008000100 */
[----:B--2---:R-:W-:Y:S01]  /*08c0*/  NOP ;  /* 0x0000000000007918 */ /* 0x004fe20000000000 */
.L_x_11:
[----:B------:R-:W2:Y:S01]  /*08d0*/  SHFL.IDX PT, R2, R85, RZ, 0x1f ;  /* 0x00001fff55027589 */ /* 0x000ea200000e0000 */
[----:B------:R-:W-:Y:S01]  /*08e0*/  NOP ;  /* 0x0000000000007918 */ /* 0x000fe20000000000 */
[----:B--2---:R-:W-:-:S13]  /*08f0*/  ISETP.NE.AND P0, PT, R2, 0x4, PT ;  /* 0x000000040200780c */ /* 0x004fda0003f05270 */
[----:B------:R-:W-:Y:S05]  /*0900*/  @P0 BRA `(.L_x_12) ;  /* 0x00000000004c0947 */ /* 0x000fea0003800000 */
[----:B-1----:R-:W1:Y:S01]  /*0910*/  S2UR UR6, SR_CgaCtaId ;  /* 0x00000000000679c3 */ /* 0x002e620000008800 */
[----:B------:R-:W-:Y:S01]  /*0920*/  UMOV UR4, 0x1e0 ;  /* 0x000001e000047882 */ /* 0x000fe20000000000 */
[----:B------:R-:W-:Y:S01]  /*0930*/  UMOV UR5, 0x400 ;  /* 0x0000040000057882 */ /* 0x000fe20000000000 */
[----:B------:R-:W-:Y:S01]  /*0940*/  USEL UR4, UR4, 0x1a0, UP3 ;  /* 0x000001a004047887 */ /* 0x000fe20009800000 */
[----:B------:R-:W-:Y:S01]  /*0950*/  UMOV UR8, 0x1 ;  /* 0x0000000100087882 */ /* 0x000fe20000000000 */
[----:B------:R-:W-:Y:S01]  /*0960*/  ELECT P0, URZ, PT ;  /* 0x0000000000ff782f */ /* 0x000fe20003800000 */
[----:B------:R-:W-:-:S04]  /*0970*/  UIADD3 UR8, UPT, UPT, -UR8, 0x100000, URZ ;  /* 0x0010000008087890 */ /* 0x000fc8000fffe1ff */
[----:B------:R-:W-:Y:S02]  /*0980*/  USHF.L.U32 UR9, UR8, 0xb, URZ ;  /* 0x0000000b08097899 */ /* 0x000fe400080006ff */
[----:B------:R-:W-:Y:S02]  /*0990*/  USHF.L.U32 UR8, UR8, 0x1, URZ ;  /* 0x0000000108087899 */ /* 0x000fe400080006ff */
[----:B-1----:R-:W-:Y:S02]  /*09a0*/  ULEA UR6, UR6, UR5, 0x18 ;  /* 0x0000000506067291 */ /* 0x002fe4000f8ec0ff */
[----:B------:R-:W-:-:S04]  /*09b0*/  UIADD3 UR4, UPT, UPT, -UR4, 0x100000, URZ ;  /* 0x0010000004047890 */ /* 0x000fc8000fffe1ff */
[----:B------:R-:W-:Y:S02]  /*09c0*/  USHF.L.U32 UR5, UR4, 0xb, URZ ;  /* 0x0000000b04057899 */ /* 0x000fe400080006ff */
[----:B------:R-:W-:Y:S01]  /*09d0*/  USHF.L.U32 UR4, UR4, 0x1, URZ ;  /* 0x0000000104047899 */ /* 0x000fe200080006ff */
[----:B------:R-:W1:Y:S03]  /*09e0*/  FENCE.VIEW.ASYNC.S ;  /* 0x00000000000073c6 */ /* 0x000e660000000000 */
[----:B-1----:R2:W1:Y:S08]  /*09f0*/  SYNCS.EXCH.64 URZ, [UR6+0x60], UR8 ;  /* 0x0000600806ff75b2 */ /* 0x0024700008000100 */
[----:B------:R2:W1:Y:S01]  /*0a00*/  SYNCS.EXCH.64 URZ, [UR6+0x70], UR4 ;  /* 0x0000700406ff75b2 */ /* 0x0004620008000100 */
[----:B------:R2:W1:Y:S01]  /*0a10*/  SYNCS.EXCH.64 URZ, [UR6+0x68], UR8 ;  /* 0x0000680806ff75b2 */ /* 0x0004620008000100 */
[----:B------:R2:W1:Y:S02]  /*0a20*/  SYNCS.EXCH.64 URZ, [UR6+0x78], UR4 ;  /* 0x0000780406ff75b2 */ /* 0x0004640008000100 */
[----:B--2---:R-:W-:Y:S01]  /*0a30*/  NOP ;  /* 0x0000000000007918 */ /* 0x004fe20000000000 */
.L_x_12:
        /* <DEDUP_REMOVED lines=20> */
[----:B------:R2:W1:Y:S01]  /*0b80*/  SYNCS.EXCH.64 URZ, [UR4+0xa8], UR6 ;  /* 0x0000a80604ff75b2 */ /* 0x0004620008000100 */
[----:B------:R2:W1:Y:S01]  /*0b90*/  SYNCS.EXCH.64 URZ, [UR4+0x90], UR8 ;  /* 0x0000900804ff75b2 */ /* 0x0004620008000100 */
[----:B------:R2:W1:Y:S01]  /*0ba0*/  SYNCS.EXCH.64 URZ, [UR4+0xb0], UR6 ;  /* 0x0000b00604ff75b2 */ /* 0x0004620008000100 */
[----:B------:R2:W1:Y:S01]  /*0bb0*/  SYNCS.EXCH.64 URZ, [UR4+0x98], UR8 ;  /* 0x0000980804ff75b2 */ /* 0x0004620008000100 */
[----:B------:R2:W1:Y:S02]  /*0bc0*/  SYNCS.EXCH.64 URZ, [UR4+0xb8], UR6 ;  /* 0x0000b80604ff75b2 */ /* 0x0004640008000100 */
[----:B--2---:R-:W-:Y:S01]  /*0bd0*/  NOP ;  /* 0x0000000000007918 */ /* 0x004fe20000000000 */
.L_x_13:
[----:B------:R-:W2:Y:S01]  /*0be0*/  SHFL.IDX PT, R2, R85, RZ, 0x1f ;  /* 0x00001fff55027589 */ /* 0x000ea200000e0000 */
[----:B------:R-:W-:Y:S01]  /*0bf0*/  NOP ;  /* 0x0000000000007918 */ /* 0x000fe20000000000 */
[----:B--2---:R-:W-:-:S13]  /*0c00*/  ISETP.NE.AND P0, PT, R2, 0x3, PT ;  /* 0x000000030200780c */ /* 0x004fda0003f05270 */
[----:B------:R-:W-:Y:S05]  /*0c10*/  @P0 BRA `(.L_x_14) ;  /* 0x0000000000380947 */ /* 0x000fea0003800000 */
[----:B------:R-:W2:Y:S01]  /*0c20*/  S2UR UR5, SR_CgaCtaId ;  /* 0x00000000000579c3 */ /* 0x000ea20000008800 */
[----:B-1----:R-:W-:Y:S01]  /*0c30*/  UMOV UR4, 0x400 ;  /* 0x0000040000047882 */ /* 0x002fe20000000000 */
[----:B------:R-:W-:Y:S01]  /*0c40*/  UMOV UR6, 0x20 ;  /* 0x0000002000067882 */ /* 0x000fe20000000000 */
[----:B------:R-:W-:Y:S01]  /*0c50*/  ELECT P0, URZ, PT ;  /* 0x0000000000ff782f */ /* 0x000fe20003800000 */
[----:B------:R-:W-:-:S04]  /*0c60*/  UIADD3 UR6, UPT, UPT, -UR6, 0x100000, URZ ;  /* 0x0010000006067890 */ /* 0x000fc8000fffe1ff */
[----:B------:R-:W-:Y:S02]  /*0c70*/  USHF.L.U32 UR7, UR6, 0xb, URZ ;  /* 0x0000000b06077899 */ /* 0x000fe400080006ff */
[----:B------:R-:W-:Y:S02]  /*0c80*/  USHF.L.U32 UR6, UR6, 0x1, URZ ;  /* 0x0000000106067899 */ /* 0x000fe400080006ff */
[----:B--2---:R-:W-:Y:S01]  /*0c90*/  ULEA UR4, UR5, UR4, 0x18 ;  /* 0x0000000405047291 */ /* 0x004fe2000f8ec0ff */
[----:B------:R-:W1:Y:S11]  /*0ca0*/  FENCE.VIEW.ASYNC.S ;  /* 0x00000000000073c6 */ /* 0x000e760000000000 */
[----:B-1----:R2:W1:Y:S01]  /*0cb0*/  SYNCS.EXCH.64 URZ, [UR4+0xc0], UR6 ;  /* 0x0000c00604ff75b2 */ /* 0x0024620008000100 */
[----:B------:R2:W1:Y:S01]  /*0cc0*/  SYNCS.EXCH.64 URZ, [UR4+0xd0], UR6 ;  /* 0x0000d00604ff75b2 */ /* 0x0004620008000100 */
[----:B------:R2:W1:Y:S01]  /*0cd0*/  SYNCS.EXCH.64 URZ, [UR4+0xc8], UR6 ;  /* 0x0000c80604ff75b2 */ /* 0x0004620008000100 */
[----:B------:R2:W1:Y:S02]  /*0ce0*/  SYNCS.EXCH.64 URZ, [UR4+0xd8], UR6 ;  /* 0x0000d80604ff75b2 */ /* 0x0004640008000100 */
[----:B--2---:R-:W-:Y:S01]  /*0cf0*/  NOP ;  /* 0x0000000000007918 */ /* 0x004fe20000000000 */
.L_x_14:
[----:B-1----:R-:W1:Y:S01]  /*0d00*/  LDCU UR4, c[0x0][0x36c] ;  /* 0x00006d80ff0477ac */ /* 0x002e620008000800 */
[----:B------:R-:W-:Y:S01]  /*0d10*/  ISETP.NE.OR P3, PT, R0, 0x2, !P3 ;  /* 0x000000020000780c */ /* 0x000fe20005f65670 */
[----:B------:R-:W-:Y:S01]  /*0d20*/  NOP ;  /* 0x0000000000007918 */ /* 0x000fe20000000000 */
[----:B------:R-:W-:Y:S01]  /*0d30*/  LOP3.LUT R0, R93, 0x1f, RZ, 0xc0, !PT ;  /* 0x0000001f5d007812 */ /* 0x000fe200078ec0ff */
[----:B------:R-:W-:Y:S02]  /*0d40*/  UISETP.NE.AND UP4, UPT, UR18, URZ, UPT ;  /* 0x000000ff1200728c */ /* 0x000fe4000bf85270 */
[----:B-1----:R-:W-:-:S09]  /*0d50*/  UISETP.EQ.U32.AND UP5, UPT, UR4, 0x1, UPT ;  /* 0x000000010400788c */ /* 0x002fd2000bfa2070 */
[----:B------:R-:W-:Y:S05]  /*0d60*/  BRA.U !UP5, `(.L_x_15) ;  /* 0x000000010d087547 */ /* 0x000fea000b800000 */
[----:B---34-:R-:W-:Y:S01]  /*0d70*/  UCGABAR_ARV ;  /* 0x00000000000079c7 */ /* 0x018fe20008000000 */
[----:B------:R-:W-:Y:S05]  /*0d80*/  BRA `(.L_x_16) ;  /* 0x0000000000047947 */ /* 0x000fea0003800000 */
.L_x_15:
[----:B---34-:R-:W-:Y:S01]  /*0d90*/  NOP ;  /* 0x0000000000007918 */ /* 0x018fe20000000000 */
.L_x_16:
[----:B------:R-:W1:Y:S01]  /*0da0*/  S2UR UR20, SR_CTAID.X ;  /* 0x00000000001479c3 */ /* 0x000e620000002500 */
[----:B------:R-:W-:-:S05]  /*0db0*/  CS2R.32 R3, SR_CgaSize ;  /* 0x0000000000037805 */ /* 0x000fca0000008a00 */
[----:B------:R-:W-:-:S05]  /*0dc0*/  IMAD R3, R3, -0xa0, RZ ;  /* 0xffffff6003037824 */ /* 0x000fca00078e02ff */
[----:B------:R-:W-:-:S14]  /*0dd0*/  R2UR UR5, R3 ;  /* 0x00000000030572ca */ /* 0x000fdc00000e0000 */
[----:B------:R-:W2:Y:S01]  /*0de0*/  LDCU UR5, c[0x0][UR5+0x2b0] ;  /* 0x00005600050577ac */ /* 0x000ea20008000800 */
[----:B------:R-:W-:-:S05]  /*0df0*/  CS2R.32 R3, SR_CgaSize ;  /* 0x0000000000037805 */ /* 0x000fca0000008a00 */
[----:B------:R-:W-:-:S05]  /*0e00*/  IMAD R3, R3, -0xa0, RZ ;  /* 0xffffff6003037824 */ /* 0x000fca00078e02ff */
[----:B------:R-:W-:-:S14]  /*0e10*/  R2UR UR4, R3 ;  /* 0x00000000030472ca */ /* 0x000fdc00000e0000 */
[----:B------:R-:W3:Y:S01]  /*0e20*/  LDCU UR4, c[0x0][UR4+0x2b4] ;  /* 0x00005680040477ac */ /* 0x000ee20008000800 */
[----:B------:R-:W4:Y:S01]  /*0e30*/  S2UR UR30, SR_CTAID.Y ;  /* 0x00000000001e79c3 */ /* 0x000f220000002600 */
[----:B------:R-:W-:-:S05]  /*0e40*/  CS2R.32 R3, SR_CgaSize ;  /* 0x0000000000037805 */ /* 0x000fca0000008a00 */
[----:B------:R-:W-:-:S05]  /*0e50*/  IMAD R3, R3, -0xa0, RZ ;  /* 0xffffff6003037824 */ /* 0x000fca00078e02ff */
[----:B------:R-:W-:-:S14]  /*0e60*/  R2UR UR62, R3 ;  /* 0x00000000033e72ca */ /* 0x000fdc00000e0000 */
[----:B------:R-:W3:Y:S01]  /*0e70*/  LDCU UR62, c[0x0][UR62+0x2a0] ;  /* 0x000054003e3e77ac */ /* 0x000ee20008000800 */
[----:B------:R-:W-:-:S05]  /*0e80*/  CS2R.32 R3, SR_CgaSize ;  /* 0x0000000000037805 */ /* 0x000fca0000008a00 */
[----:B------:R-:W-:-:S05]  /*0e90*/  IMAD R3, R3, -0xa0, RZ ;  /* 0xffffff6003037824 */ /* 0x000fca00078e02ff */
[----:B------:R-:W-:-:S14]  /*0ea0*/  R2UR UR59, R3 ;  /* 0x00000000033b72ca */ /* 0x000fdc00000e0000 */
[----:B------:R-:W3:Y:S01]  /*0eb0*/  LDCU UR59, c[0x0][UR59+0x2a4] ;  /* 0x000054803b3b77ac */ /* 0x000ee20008000800 */
[----:B------:R-:W3:Y:S01]  /*0ec0*/  S2UR UR7, SR_CgaCtaId ;  /* 0x00000000000779c3 */ /* 0x000ee20000008800 */
[----:B------:R-:W3:Y:S01]  /*0ed0*/  LDCU UR19, c[0x0][0xb24] ;  /* 0x00016480ff1377ac */ /* 0x000ee20008000800 */
[----:B------:R-:W3:Y:S01]  /*0ee0*/  LDCU UR42, c[0x0][0xb24] ;  /* 0x00016480ff2a77ac */ /* 0x000ee20008000800 */
[----:B-1----:R-:W-:Y:S01]  /*0ef0*/  I2FP.F32.U32 R3, UR20 ;  /* 0x0000001400037c45 */ /* 0x002fe20008201000 */
[----:B------:R-:W1:Y:S04]  /*0f00*/  LDCU UR23, c[0x0][0xb30] ;  /* 0x00016600ff1777ac */ /* 0x000e680008000800 */
[----:B--2---:R-:W-:Y:S01]  /*0f10*/  FMUL R3, R3, UR5 ;  /* 0x0000000503037c20 */ /* 0x004fe20008400000 */
[----:B----4-:R-:W-:-:S05]  /*0f20*/  I2FP.F32.U32 R2, UR30 ;  /* 0x0000001e00027c45 */ /* 0x010fca0008201000 */
[----:B------:R-:W2:Y:S01]  /*0f30*/  F2I.U32.TRUNC.NTZ R3, R3 ;  /* 0x0000000300037305 */ /* 0x000ea2000020f000 */
[----:B---3--:R-:W-:Y:S01]  /*0f40*/  FMUL R2, R2, UR4 ;  /* 0x0000000402027c20 */ /* 0x008fe20008400000 */
[----:B------:R-:W-:-:S06]  /*0f50*/  USHF.L.U32 UR28, UR7, 0xc, URZ ;  /* 0x0000000c071c7899 */ /* 0x000fcc00080006ff */
[----:B------:R-:W3:Y:S01]  /*0f60*/  F2I.U32.TRUNC.NTZ R2, R2 ;  /* 0x0000000200027305 */ /* 0x000ee2000020f000 */
[----:B------:R-:W-:Y:S01]  /*0f70*/  ULOP3.LUT UR28, UR28, 0x1000, URZ, 0xc0, !UPT ;  /* 0x000010001c1c7892 */ /* 0x000fe2000f8ec0ff */
[----:B--2---:R-:W-:Y:S02]  /*0f80*/  R2UR UR4, R3 ;  /* 0x00000000030472ca */ /* 0x004fe400000e0000 */
[----:B---3--:R-:W-:Y:S02]  /*0f90*/  R2UR UR6, R2 ;  /* 0x00000000020672ca */ /* 0x008fe400000e0000 */
[----:B------:R-:W-:-:S09]  /*0fa0*/  PRMT R2, RZ, 0x7610, R2 ;  /* 0x00007610ff027816 */ /* 0x000fd20000000002 */
[----:B------:R-:W-:-:S04]  /*0fb0*/  UIADD3 UR5, UPT, UPT, -UR4, URZ, URZ ;  /* 0x000000ff04057290 */ /* 0x000fc8000fffe1ff */
[----:B------:R-:W-:Y:S02]  /*0fc0*/  UIMAD UR62, UR62, UR5, UR20 ;  /* 0x000000053e3e72a4 */ /* 0x000fe4000f8e0214 */
[----:B------:R-:W-:-:S04]  /*0fd0*/  UIADD3 UR4, UPT, UPT, -UR6, URZ, URZ ;  /* 0x000000ff06047290 */ /* 0x000fc8000fffe1ff */
[----:B------:R-:W-:Y:S01]  /*0fe0*/  UIMAD UR59, UR59, UR4, UR30 ;  /* 0x000000043b3b72a4 */ /* 0x000fe2000f8e021e */
[----:B-1----:R-:W-:Y:S11]  /*0ff0*/  BRA.U UP4, `(.L_x_17) ;  /* 0x0000000104247547 */ /* 0x002ff6000b800000 */
[----:B------:R-:W-:-:S04]  /*1000*/  UISETP.NE.AND UP0, UPT, UR59, URZ, UPT ;  /* 0x000000ff3b00728c */ /* 0x000fc8000bf05270 */
[----:B------:R-:W-:-:S04]  /*1010*/  UISETP.EQ.OR UP0, UPT, UR62, URZ, !UP0 ;  /* 0x000000ff3e00728c */ /* 0x000fc8000c702670 */
[----:B------:R-:W-:Y:S02]  /*1020*/  USEL UR5, URZ, 0x1, !UP0 ;  /* 0x00000001ff057887 */ /* 0x000fe4000c000000 */
[----:B------:R-:W-:-:S04]  /*1030*/  UISETP.NE.AND UP0, UPT, UR59, URZ, UPT ;  /* 0x000000ff3b00728c */ /* 0x000fc8000bf05270 */
[----:B------:R-:W-:Y:S02]  /*1040*/  USEL UR4, URZ, 0x2, UP0 ;  /* 0x00000002ff047887 */ /* 0x000fe40008000000 */
[----:B------:R-:W-:-:S04]  /*1050*/  UISETP.NE.AND UP0, UPT, UR62, 0x1, UPT ;  /* 0x000000013e00788c */ /* 0x000fc8000bf05270 */
[----:B------:R-:W-:-:S04]  /*1060*/  USEL UR4, UR4, 0x2, UP0 ;  /* 0x0000000204047887 */ /* 0x000fc80008000000 */
[----:B------:R-:W-:-:S06]  /*1070*/  UIADD3 UR4, UPT, UPT, UR5, UR4, URZ ;  /* 0x0000000405047290 */ /* 0x000fcc000fffe0ff */
[----:B------:R-:W-:-:S07]  /*1080*/  MOV R2, UR4 ;  /* 0x0000000400027c02 */ /* 0x000fce0008000f00 */
.L_x_17:
[----:B------:R-:W1:Y:S01]  /*1090*/  S2UR UR36, SR_CTAID.Z ;  /* 0x00000000002479c3 */ /* 0x000e620000002700 */
[----:B------:R-:W-:-:S09]  /*10a0*/  UISETP.GE.AND UP0, UPT, UR19, 0x1, UPT ;  /* 0x000000011300788c */ /* 0x000fd2000bf06270 */
[----:B------:R-:W-:Y:S05]  /*10b0*/  BRA.U !UP0, `(.L_x_18) ;  /* 0x0000000108d47547 */ /* 0x000fea000b800000 */
[----:B------:R-:W2:Y:S01]  /*10c0*/  LDCU.128 UR12, c[0x0][0xb10] ;  /* 0x00016200ff0c77ac */ /* 0x000ea20008000c00 */
[----:B------:R-:W3:Y:S01]  /*10d0*/  LDCU UR21, c[0x0][0xb0c] ;  /* 0x00016180ff1577ac */ /* 0x000ee20008000800 */
[----:B------:R-:W4:Y:S01]  /*10e0*/  LDCU UR6, c[0x0][0x370] ;  /* 0x00006e00ff0677ac */ /* 0x000f220008000800 */
[----:B------:R-:W1:Y:S01]  /*10f0*/  LDCU UR7, c[0x0][0x374] ;  /* 0x00006e80ff0777ac */ /* 0x000e620008000800 */
[----:B------:R-:W1:Y:S01]  /*1100*/  LDCU UR22, c[0x0][0xb20] ;  /* 0x00016400ff1677ac */ /* 0x000e620008000800 */
[----:B--2---:R-:W-:Y:S02]  /*1110*/  UIMAD.WIDE.U32 UR4, UR20, UR12, URZ ;  /* 0x0000000c140472a5 */ /* 0x004fe4000f8e00ff */
[----:B---3--:R-:W-:Y:S01]  /*1120*/  UISETP.NE.AND UP0, UPT, UR21, 0x1, UPT ;  /* 0x000000011500788c */ /* 0x008fe2000bf05270 */
[----:B------:R-:W2:Y:S01]  /*1130*/  LDCU.64 UR8, c[0x0][0xb28] ;  /* 0x00016500ff0877ac */ /* 0x000ea20008000a00 */
[----:B----4-:R-:W-:-:S03]  /*1140*/  UIMAD.WIDE.U32 UR10, UR6, UR12, URZ ;  /* 0x0000000c060a72a5 */ /* 0x010fc6000f8e00ff */
[----:B------:R-:W-:Y:S01]  /*1150*/  UMOV UR4, UR5 ;  /* 0x0000000500047c82 */ /* 0x000fe20008000000 */
[----:B------:R-:W-:Y:S02]  /*1160*/  UISETP.NE.AND UP2, UPT, UR19, 0x1, UPT ;  /* 0x000000011300788c */ /* 0x000fe4000bf45270 */
[----:B------:R-:W-:Y:S01]  /*1170*/  USHF.R.U32.HI UR4, URZ, UR13, UR4 ;  /* 0x0000000dff047299 */ /* 0x000fe20008011604 */
[----:B------:R-:W-:Y:S01]  /*1180*/  UMOV UR10, UR11 ;  /* 0x0000000b000a7c82 */ /* 0x000fe20008000000 */
[----:B------:R-:W-:Y:S02]  /*1190*/  UIMAD.WIDE.U32 UR16, UR30, UR15, URZ ;  /* 0x0000000f1e1072a5 */ /* 0x000fe4000f8e00ff */
[----:B------:R-:W-:Y:S02]  /*11a0*/  USEL UR5, UR20, UR4, !UP0 ;  /* 0x0000000414057287 */ /* 0x000fe4000c000000 */
[----:B------:R-:W-:Y:S02]  /*11b0*/  @UP0 USHF.R.U32.HI UR6, URZ, UR13, UR10 ;  /* 0x0000000dff060299 */ /* 0x000fe4000801160a */
[----:B------:R-:W-:-:S02]  /*11c0*/  UISETP.NE.AND UP0, UPT, UR14, 0x1, UPT ;  /* 0x000000010e00788c */ /* 0x000fc4000bf05270 */
[----:B-1----:R-:W-:Y:S02]  /*11d0*/  UIMAD.WIDE.U32 UR10, UR7, UR15, URZ ;  /* 0x0000000f070a72a5 */ /* 0x002fe4000f8e00ff */
[----:B--2---:R-:W-:Y:S01]  /*11e0*/  UIMAD.WIDE.U32 UR12, UR6, UR8, URZ ;  /* 0x00000008060c72a5 */ /* 0x004fe2000f8e00ff */
[----:B------:R-:W-:Y:S02]  /*11f0*/  UMOV UR4, UR17 ;  /* 0x0000001100047c82 */ /* 0x000fe40008000000 */
[----:B------:R-:W-:Y:S02]  /*1200*/  USHF.R.U32.HI UR4, URZ, UR22, UR4 ;  /* 0x00000016ff047299 */ /* 0x000fe40008011604 */
[----:B------:R-:W-:Y:S02]  /*1210*/  UMOV UR10, UR11 ;  /* 0x0000000b000a7c82 */ /* 0x000fe40008000000 */
[----:B------:R-:W-:Y:S01]  /*1220*/  UMOV UR12, UR13 ;  /* 0x0000000d000c7c82 */ /* 0x000fe20008000000 */
[----:B------:R-:W-:-:S02]  /*1230*/  @UP0 USHF.R.U32.HI UR7, URZ, UR22, UR10 ;  /* 0x00000016ff070299 */ /* 0x000fc4000801160a */
[----:B------:R-:W-:Y:S02]  /*1240*/  USEL UR4, UR30, UR4, !UP0 ;  /* 0x000000041e047287 */ /* 0x000fe4000c000000 */
[----:B------:R-:W-:Y:S02]  /*1250*/  UIMAD.WIDE.U32 UR10, UR7, UR8, URZ ;  /* 0x00000008070a72a5 */ /* 0x000fe4000f8e00ff */
[----:B------:R-:W-:Y:S02]  /*1260*/  @UP2 USHF.R.U32.HI UR6, URZ, UR9, UR12 ;  /* 0x00000009ff062299 */ /* 0x000fe4000801160c */
[----:B------:R-:W-:-:S03]  /*1270*/  UIMAD.WIDE.U32 UR12, UR4, UR8, URZ ;  /* 0x00000008040c72a5 */ /* 0x000fc6000f8e00ff */
[----:B------:R-:W-:Y:S02]  /*1280*/  UMOV UR10, UR11 ;  /* 0x0000000b000a7c82 */ /* 0x000fe40008000000 */
[----:B------:R-:W-:Y:S02]  /*1290*/  @UP2 USHF.R.U32.HI UR7, URZ, UR9, UR10 ;  /* 0x00000009ff072299 */ /* 0x000fe4000801160a */
[----:B------:R-:W-:Y:S02]  /*12a0*/  UIMAD UR10, UR6, UR19, URZ ;  /* 0x00000013060a72a4 */ /* 0x000fe4000f8e02ff */
[----:B------:R-:W-:-:S04]  /*12b0*/  UIMAD UR7, UR7, UR19, URZ ;  /* 0x00000013070772a4 */ /* 0x000fc8000f8e02ff */
[----:B------:R-:W-:-:S03]  /*12c0*/  UISETP.GE.AND UP0, UPT, UR4, UR7, UPT ;  /* 0x000000070400728c */ /* 0x000fc6000bf06270 */
[----:B------:R-:W-:Y:S01]  /*12d0*/  UMOV UR7, UR13 ;  /* 0x0000000d00077c82 */ /* 0x000fe20008000000 */
[----:B------:R-:W-:Y:S02]  /*12e0*/  UISETP.GE.OR UP0, UPT, UR5, UR10, UP0 ;  /* 0x0000000a0500728c */ /* 0x000fe40008706670 */
[----:B------:R-:W-:Y:S02]  /*12f0*/  UIMAD.WIDE.U32 UR10, UR5, UR8, URZ ;  /* 0x00000008050a72a5 */ /* 0x000fe4000f8e00ff */
[----:B------:R-:W-:Y:S02]  /*1300*/  USHF.R.U32.HI UR7, URZ, UR9, UR7 ;  /* 0x00000009ff077299 */ /* 0x000fe40008011607 */
[----:B------:R-:W-:Y:S02]  /*1310*/  UIADD3 UR10, UPT, UPT, -UR4, URZ, URZ ;  /* 0x000000ff040a7290 */ /* 0x000fe4000fffe1ff */
[----:B------:R-:W-:Y:S02]  /*1320*/  USEL UR7, UR4, UR7, !UP2 ;  /* 0x0000000704077287 */ /* 0x000fe4000d000000 */
[----:B------:R-:W-:Y:S01]  /*1330*/  UIMAD UR10, UR14, UR10, UR30 ;  /* 0x0000000a0e0a72a4 */ /* 0x000fe2000f8e021e */
[----:B------:R-:W-:Y:S01]  /*1340*/  @!UP0 UMOV UR8, UR11 ;  /* 0x0000000b00088c82 */ /* 0x000fe20008000000 */
[----:B------:R-:W-:-:S02]  /*1350*/  UIADD3 UR11, UPT, UPT, -UR5, URZ, URZ ;  /* 0x000000ff050b7290 */ /* 0x000fc4000fffe1ff */
[----:B------:R-:W-:Y:S02]  /*1360*/  @!UP0 USHF.R.U32.HI UR8, URZ, UR9, UR8 ;  /* 0x00000009ff088299 */ /* 0x000fe40008011608 */
[----:B------:R-:W-:Y:S02]  /*1370*/  UIADD3 UR9, UPT, UPT, -UR7, URZ, URZ ;  /* 0x000000ff07097290 */ /* 0x000fe4000fffe1ff */
[----:B------:R-:W-:Y:S02]  /*1380*/  @!UP0 USEL UR8, UR5, UR8, !UP2 ;  /* 0x0000000805088287 */ /* 0x000fe4000d000000 */
[----:B------:R-:W-:Y:S02]  /*1390*/  UIMAD UR9, UR19, UR9, UR4 ;  /* 0x00000009130972a4 */ /* 0x000fe4000f8e0204 */
[----:B------:R-:W-:Y:S02]  /*13a0*/  @!UP0 UIADD3 UR7, UPT, UPT, UR7, -UR8, URZ ;  /* 0x8000000807078290 */ /* 0x000fe4000fffe0ff */
[----:B------:R-:W-:-:S02]  /*13b0*/  @!UP0 UIMAD UR6, UR9, UR6, UR8 ;  /* 0x00000006090682a4 */ /* 0x000fc4000f8e0208 */
[----:B------:R-:W-:Y:S02]  /*13c0*/  @!UP0 UIMAD UR4, UR7, UR19, UR5 ;  /* 0x00000013070482a4 */ /* 0x000fe4000f8e0205 */
[----:B------:R-:W-:Y:S02]  /*13d0*/  UIMAD UR20, UR21, UR11, UR20 ;  /* 0x0000000b151472a4 */ /* 0x000fe4000f8e0214 */
[----:B------:R-:W-:Y:S01]  /*13e0*/  UIMAD UR30, UR4, UR14, UR10 ;  /* 0x0000000e041e72a4 */ /* 0x000fe2000f8e020a */
[----:B------:R-:W-:Y:S02]  /*13f0*/  @!UP0 UMOV UR5, UR6 ;  /* 0x0000000600058c82 */ /* 0x000fe40008000000 */
[----:B------:R-:W-:-:S12]  /*1400*/  UIMAD UR20, UR5, UR21, UR20 ;  /* 0x00000015051472a4 */ /* 0x000fd8000f8e0214 */
.L_x_18:
[----:B------:R-:W-:-:S09]  /*1410*/  UISETP.NE.AND UP0, UPT, UR23, 0x1, UPT ;  /* 0x000000011700788c */ /* 0x000fd2000bf05270 */
[----:B------:R-:W-:Y:S05]  /*1420*/  BRA.U UP0, `(.L_x_19) ;  /* 0x0000000100407547 */ /* 0x000fea000b800000 */
[----:B------:R-:W2:Y:S01]  /*1430*/  LDCU.128 UR8, c[0x0][0xb10] ;  /* 0x00016200ff0877ac */ /* 0x000ea20008000c00 */
[----:B------:R-:W3:Y:S01]  /*1440*/  LDCU UR12, c[0x0][0xb0c] ;  /* 0x00016180ff0c77ac */ /* 0x000ee20008000800 */
[----:B------:R-:W4:Y:S01]  /*1450*/  LDCU UR13, c[0x0][0xb20] ;  /* 0x00016400ff0d77ac */ /* 0x000f220008000800 */
[----:B--2---:R-:W-:Y:S02]  /*1460*/  UIMAD.WIDE.U32 UR4, UR20, UR8, URZ ;  /* 0x00000008140472a5 */ /* 0x004fe4000f8e00ff */
[----:B------:R-:W-:Y:S02]  /*1470*/  UIMAD.WIDE.U32 UR6, UR30, UR11, URZ ;  /* 0x0000000b1e0672a5 */ /* 0x000fe4000f8e00ff */
[----:B---3--:R-:W-:Y:S02]  /*1480*/  UISETP.NE.AND UP0, UPT, UR12, 0x1, UPT ;  /* 0x000000010c00788c */ /* 0x008fe4000bf05270 */
[----:B------:R-:W-:-:S03]  /*1490*/  USHF.R.U32.HI UR5, URZ, UR9, UR5 ;  /* 0x00000009ff057299 */ /* 0x000fc60008011605 */
[----:B------:R-:W-:Y:S01]  /*14a0*/  UMOV UR4, UR7 ;  /* 0x0000000700047c82 */ /* 0x000fe20008000000 */
[----:B------:R-:W-:Y:S02]  /*14b0*/  USEL UR5, UR20, UR5, !UP0 ;  /* 0x0000000514057287 */ /* 0x000fe4000c000000 */
[----:B------:R-:W-:Y:S02]  /*14c0*/  UISETP.NE.AND UP0, UPT, UR10, 0x1, UPT ;  /* 0x000000010a00788c */ /* 0x000fe4000bf05270 */
[----:B----4-:R-:W-:-:S04]  /*14d0*/  USHF.R.U32.HI UR4, URZ, UR13, UR4 ;  /* 0x0000000dff047299 */ /* 0x010fc80008011604 */
[----:B------:R-:W-:-:S04]  /*14e0*/  USEL UR4, UR30, UR4, !UP0 ;  /* 0x000000041e047287 */ /* 0x000fc8000c000000 */
[----:B------:R-:W-:Y:S02]  /*14f0*/  UIADD3 UR6, UPT, UPT, UR5, -UR4, URZ ;  /* 0x8000000405067290 */ /* 0x000fe4000fffe0ff */
[----:B------:R-:W-:Y:S02]  /*1500*/  UIADD3 UR4, UPT, UPT, -UR5, UR4, URZ ;  /* 0x0000000405047290 */ /* 0x000fe4000fffe1ff */
[----:B------:R-:W-:Y:S02]  /*1510*/  UIMAD UR30, UR6, UR10, UR30 ;  /* 0x0000000a061e72a4 */ /* 0x000fe4000f8e021e */
[----:B------:R-:W-:-:S12]  /*1520*/  UIMAD UR20, UR4, UR12, UR20 ;  /* 0x0000000c041472a4 */ /* 0x000fd8000f8e0214 */
.L_x_19:
[----:B------:R-:W-:Y:S01]  /*1530*/  UISETP.NE.AND UP0, UPT, UR18, 0x2, UPT ;  /* 0x000000021200788c */ /* 0x000fe2000bf05270 */
[----:B------:R-:W-:Y:S09]  /*1540*/  BRA.U !UP5, `(.L_x_20) ;  /* 0x000000010d0c7547 */ /* 0x000ff2000b800000 */
[----:B------:R-:W-:Y:S01]  /*1550*/  UCGABAR_WAIT ;  /* 0x0000000000007dc7 */ /* 0x000fe20008000000 */
[----:B------:R-:W-:Y:S01]  /*1560*/  CCTL.IVALL ;  /* 0x00000000ff00798f */ /* 0x000fe20002000000 */
[----:B------:R-:W-:Y:S05]  /*1570*/  BRA `(.L_x_21) ;  /* 0x0000000000047947 */ /* 0x000fea0003800000 */
.L_x_20:
[----:B------:R-:W-:Y:S06]  /*1580*/  BAR.SYNC.DEFER_BLOCKING 0x0 ;  /* 0x0000000000007b1d */ /* 0x000fec0000010000 */
.L_x_21:
[----:B------:R-:W-:Y:S05]  /*1590*/  BRA.U UP0, `(.L_x_22) ;  /* 0x0000001100947547 */ /* 0x000fea000b800000 */
[----:B------:R-:W2:Y:S01]  /*15a0*/  LDCU UR6, c[0x0][0x38c] ;  /* 0x00007180ff0677ac */ /* 0x000ea20008000800 */
[----:B------:R-:W3:Y:S01]  /*15b0*/  S2UR UR8, SR_CgaCtaId ;  /* 0x00000000000879c3 */ /* 0x000ee20000008800 */
[----:B------:R-:W-:Y:S01]  /*15c0*/  PLOP3.LUT P1, PT, PT, PT, UP3, 0x80, 0x8 ;  /* 0x000000000008781c */ /* 0x000fe20003f2f038 */
[----:B------:R-:W-:Y:S01]  /*15d0*/  IMAD.MOV.U32 R12, RZ, RZ, 0x1 ;  /* 0x00000001ff0c7424 */ /* 0x000fe200078e00ff */
[----:B------:R-:W-:Y:S01]  /*15e0*/  UMOV UR7, 0x400 ;  /* 0x0000040000077882 */ /* 0x000fe20000000000 */
[----:B------:R-:W-:Y:S01]  /*15f0*/  UISETP.NE.AND UP1, UPT, UR18, URZ, UPT ;  /* 0x000000ff1200728c */ /* 0x000fe2000bf25270 */
[----:B------:R-:W-:Y:S01]  /*1600*/  ISETP.EQ.OR P2, PT, R0, RZ, P3 ;  /* 0x000000ff0000720c */ /* 0x000fe20001f42670 */
[----:B------:R-:W-:Y:S01]  /*1610*/  USEL UR24, URZ, 0x1, UP6 ;  /* 0x00000001ff187887 */ /* 0x000fe2000b000000 */
[----:B------:R-:W-:Y:S02]  /*1620*/  PLOP3.LUT P1, PT, P1, PT, PT, 0x8, 0x80 ;  /* 0x000000000080781c */ /* 0x000fe40000f2e170 */
[----:B------:R-:W-:Y:S01]  /*1630*/  CS2R R10, SRZ ;  /* 0x00000000000a7805 */ /* 0x000fe2000001ff00 */
[----:B------:R-:W-:Y:S01]  /*1640*/  IMAD.MOV.U32 R9, RZ, RZ, RZ ;  /* 0x000000ffff097224 */ /* 0x000fe200078e00ff */
[----:B------:R-:W4:Y:S01]  /*1650*/  LDCU UR40, c[0x0][0x370] ;  /* 0x00006e00ff2877ac */ /* 0x000f220008000800 */
[----:B------:R-:W-:Y:S01]  /*1660*/  IMAD.MOV.U32 R8, RZ, RZ, 0x1 ;  /* 0x00000001ff087424 */ /* 0x000fe200078e00ff */
[----:B------:R-:W1:Y:S01]  /*1670*/  LDCU.64 UR26, c[0x0][0x348] ;  /* 0x00006900ff1a77ac */ /* 0x000e620008000a00 */
[----:B--2---:R-:W-:-:S02]  /*1680*/  UIADD3 UR5, UPT, UPT, UR6, 0x3f, URZ ;  /* 0x0000003f06057890 */ /* 0x004fc4000fffe0ff */
[----:B------:R-:W-:Y:S02]  /*1690*/  USHF.R.U32.HI UR45, URZ, 0x6, UR28 ;  /* 0x00000006ff2d7899 */ /* 0x000fe4000801161c */
[----:B------:R-:W-:Y:S02]  /*16a0*/  USHF.R.S32.HI UR4, URZ, 0x1f, UR5 ;  /* 0x0000001fff047899 */ /* 0x000fe40008011405 */
[----:B---3--:R-:W-:Y:S02]  /*16b0*/  ULEA UR7, UR8, UR7, 0x18 ;  /* 0x0000000708077291 */ /* 0x008fe4000f8ec0ff */
[----:B------:R-:W-:Y:S02]  /*16c0*/  ULEA.HI UR4, UR4, UR5, URZ, 0x6 ;  /* 0x0000000504047291 */ /* 0x000fe4000f8f30ff */
[----:B------:R-:W-:Y:S02]  /*16d0*/  UIADD3 UR46, UPT, UPT, UR6, 0x7e, URZ ;  /* 0x0000007e062e7890 */ /* 0x000fe4000fffe0ff */
[----:B------:R-:W-:-:S02]  /*16e0*/  USHF.R.S32.HI UR43, URZ, 0x6, UR4 ;  /* 0x00000006ff2b7899 */ /* 0x000fc40008011404 */
[----:B------:R-:W-:Y:S02]  /*16f0*/  UIADD3 UR4, UPT, UPT, UR6, -0x1, URZ ;  /* 0xffffffff06047890 */ /* 0x000fe4000fffe0ff */
[----:B------:R-:W-:Y:S02]  /*1700*/  UISETP.LT.U32.AND UP0, UPT, UR43, 0x3, UPT ;  /* 0x000000032b00788c */ /* 0x000fe4000bf01070 */
[----:B------:R-:W-:Y:S02]  /*1710*/  UISETP.GE.U32.AND UP2, UPT, UR4, -0x7f, UPT ;  /* 0xffffff810400788c */ /* 0x000fe4000bf46070 */
[----:B------:R-:W-:Y:S01]  /*1720*/  USEL UR41, UR43, 0x3, UP0 ;  /* 0x000000032b297887 */ /* 0x000fe20008000000 */
[----:B------:R-:W2:Y:S03]  /*1730*/  LDCU UR39, c[0x0][0x374] ;  /* 0x00006e80ff2777ac */ /* 0x000ea60008000800 */
[----:B------:R-:W-:-:S02]  /*1740*/  UIADD3 UR21, UPT, UPT, UR41, -0x1, URZ ;  /* 0xffffffff29157890 */ /* 0x000fc4000fffe0ff */
[----:B------:R-:W-:-:S03]  /*1750*/  USEL UR24, UR24, 0x2, UP1 ;  /* 0x0000000218187887 */ /* 0x000fc60008800000 */
[----:B------:R-:W-:Y:S02]  /*1760*/  @UP2 UIADD3 UR21, UPT, UPT, UR41, URZ, URZ ;  /* 0x000000ff29152290 */ /* 0x000fe4000fffe0ff */
[----:B------:R-:W-:Y:S02]  /*1770*/  UIADD3 UR29, UPT, UPT, UR7, 0x7400, UR28 ;  /* 0x00007400071d7890 */ /* 0x000fe4000fffe01c */
[----:B------:R-:W-:Y:S02]  /*1780*/  UIADD3 UR44, UPT, UPT, UR43, -UR41, URZ ;  /* 0x800000292b2c7290 */ /* 0x000fe4000fffe0ff */
[----:B------:R-:W-:Y:S01]  /*1790*/  UIADD3 UR21, UPT, UPT, UR21, 0x1, URZ ;  /* 0x0000000115157890 */ /* 0x000fe2000fffe0ff */
[----:B-1--4-:R-:W-:-:S11]  /*17a0*/  UMOV UR5, URZ ;  /* 0x000000ff00057c82 */ /* 0x012fd60008000000 */
.L_x_42:
[----:B-1----:R-:W1:Y:S02]  /*17b0*/  S2UR UR4, SR_CgaCtaId ;  /* 0x00000000000479c3 */ /* 0x002e640000008800 */
[----:B-1----:R-:W-:-:S09]  /*17c0*/  UISETP.NE.AND UP0, UPT, UR4, URZ, UPT ;  /* 0x000000ff0400728c */ /* 0x002fd2000bf05270 */
[----:B------:R-:W-:Y:S05]  /*17d0*/  BRA.U UP0, `(.L_x_23) ;  /* 0x0000000100287547 */ /* 0x000fea000b800000 */
[----:B------:R-:W-:Y:S02]  /*17e0*/  LEA R0, R9, UR7, 0x3 ;  /* 0x0000000709007c11 */ /* 0x000fe4000f8e18ff */
[----:B------:R-:W-:-:S04]  /*17f0*/  SHF.L.U32 R3, R8, 0x1f, RZ ;  /* 0x0000001f08037819 */ /* 0x000fc800000006ff */
[----:B------:R-:W1:Y:S02]  /*1800*/  SYNCS.PHASECHK.TRANS64.TRYWAIT P0, [R0+URZ+0xd0], R3 ;  /* 0x0000d003000075a7 */ /* 0x000e6400080011ff */
[----:B-1----:R-:W-:Y:S05]  /*1810*/  @!P0 BRA `(.L_x_24) ;  /* 0x0000005c00c08947 */ /* 0x002fea0003800000 */
.L_x_111:
[----:B------:R3:W-:Y:S01]  /*1820*/  SYNCS.ARRIVE.TRANS64.A1T0 RZ, [R0+URZ+0xc0], RZ ;  /* 0x0000c0ff00ff79a7 */ /* 0x0007e200081000ff */
[----:B------:R-:W-:-:S05]  /*1830*/  VIADD R9, R9, 0x1 ;  /* 0x0000000109097836 */ /* 0x000fca0000000000 */
[----:B------:R-:W-:-:S04]  /*1840*/  ISETP.NE.AND P0, PT, R9, 0x2, PT ;  /* 0x000000020900780c */ /* 0x000fc80003f05270 */
[----:B-1----:R-:W-:Y:S02]  /*1850*/  SEL R3, RZ, 0x1, P0 ;  /* 0x00000001ff037807 */ /* 0x002fe40000000000 */
[----:B------:R-:W-:Y:S02]  /*1860*/  SEL R9, R9, RZ, P0 ;  /* 0x000000ff09097207 */ /* 0x000fe40000000000 */
[----:B------:R-:W-:-:S07]  /*1870*/  LOP3.LUT R8, R8, R3, RZ, 0x3c, !PT ;  /* 0x0000000308087212 */ /* 0x000fce00078e3cff */
.L_x_23:
[----:B------:R-:W-:Y:S01]  /*1880*/  ULEA UR4, UR5, UR7, 0x3 ;  /* 0x0000000705047291 */ /* 0x000fe2000f8e18ff */
[----:B---3--:R-:W-:Y:S01]  /*1890*/  SHF.L.U32 R0, R12, 0x1f, RZ ;  /* 0x0000001f0c007819 */ /* 0x008fe200000006ff */
[----:B------:R-:W-:Y:S02]  /*18a0*/  UISETP.GE.U32.AND UP0, UPT, UR46, 0x7f, UPT ;  /* 0x0000007f2e00788c */ /* 0x000fe4000bf06070 */
[----:B------:R-:W-:Y:S02]  /*18b0*/  USHF.L.U32 UR35, UR20, 0x6, URZ ;  /* 0x0000000614237899 */ /* 0x000fe400080006ff */
[----:B------:R-:W-:Y:S01]  /*18c0*/  ULEA UR19, UR30, UR45, 0x7 ;  /* 0x0000002d1e137291 */ /* 0x000fe2000f8e38ff */
[----:B------:R-:W-:Y:S02]  /*18d0*/  UMOV UR13, URZ ;  /* 0x000000ff000d7c82 */ /* 0x000fe40008000000 */
[----:B------:R1:W3:Y:S02]  /*18e0*/  SYNCS.PHASECHK.TRANS64.TRYWAIT P0, [UR4+0x18], R0 ;  /* 0x00001800ff0075a7 */ /* 0x0002e40008001104 */
[----:B------:R-:W-:Y:S07]  /*18f0*/  BRA.U !UP0, `(.L_x_25) ;  /* 0x0000000108bc7547 */ /* 0x000fee000b800000 */
[----:B------:R-:W-:Y:S01]  /*1900*/  UMOV UR6, URZ ;  /* 0x000000ff00067c82 */ /* 0x000fe20008000000 */
[----:B------:R-:W-:-:S05]  /*1910*/  UMOV UR4, UR5 ;  /* 0x0000000500047c82 */ /* 0x000fca0008000000 */
.L_x_31:
[----:B------:R-:W-:Y:S01]  /*1920*/  ULEA UR33, UR4, UR7, 0x3 ;  /* 0x0000000704217291 */ /* 0x000fe2000f8e18ff */
[----:B---3--:R-:W-:Y:S01]  /*1930*/  @!P3 MOV R2, 0x3000 ;  /* 0x000030000002b802 */ /* 0x008fe20000000f00 */
[----:B-1-34-:R-:W-:Y:S10]  /*1940*/  @P0 BRA `(.L_x_26) ;  /* 0x00000000000c0947 */ /* 0x01aff40003800000 */
[----:B------:R-:W-:-:S04]  /*1950*/  SHF.L.U32 R3, R12, 0x1f, RZ ;  /* 0x0000001f0c037819 */ /* 0x000fc800000006ff */
[----:B------:R-:W3:Y:S02]  /*1960*/  SYNCS.PHASECHK.TRANS64.TRYWAIT P0, [UR33+0x18], R3 ;  /* 0x00001803ff0075a7 */ /* 0x000ee40008001121 */
[----:B---3--:R-:W-:Y:S05]  /*1970*/  @!P0 BRA `(.L_x_27) ;  /* 0x0000005c007c8947 */ /* 0x008fea0003800000 */
.L_x_26:
[----:B------:R3:W-:Y:S01]  /*1980*/  @!P3 SYNCS.ARRIVE.TRANS64 RZ, [UR33], R2 ;  /* 0x00000002ffffb9a7 */ /* 0x0007e20008000021 */
[----:B------:R-:W-:-:S04]  /*1990*/  ULOP3.LUT UR5, UR24, 0x2, URZ, 0xfc, !UPT ;  /* 0x0000000218057892 */ /* 0x000fc8000f8efcff */
[----:B------:R-:W-:-:S09]  /*19a0*/  UISETP.NE.AND UP0, UPT, UR5, 0x2, UPT ;  /* 0x000000020500788c */ /* 0x000fd2000bf05270 */
[----:B------:R-:W-:Y:S05]  /*19b0*/  BRA.U UP0, `(.L_x_28) ;  /* 0x0000000100047547 */ /* 0x000fea000b800000 */
[----:B--2---:R-:W-:Y:S05]  /*19c0*/  BPT.TRAP 0x1 ;  /* 0x000000040000795c */ /* 0x004fea0000300000 */
.L_x_28:
[----:B------:R-:W-:Y:S04]  /*19d0*/  BSSY.RECONVERGENT B0, `(.L_x_29) ;  /* 0x0000003000007945 */ /* 0x000fe80003800200 */
[----:B------:R-:W-:Y:S05]  /*19e0*/  @P2 BRA `(.L_x_30) ;  /* 0x0000000000042947 */ /* 0x000fea0003800000 */
[----:B--2---:R-:W-:Y:S05]  /*19f0*/  BPT.TRAP 0x1 ;  /* 0x000000040000795c */ /* 0x004fea0000300000 */
.L_x_30:
[----:B--2---:R-:W-:Y:S05]  /*1a00*/  BSYNC.RECONVERGENT B0 ;  /* 0x0000000000007941 */ /* 0x004fea0003800200 */
.L_x_29:
[----:B------:R-:W-:Y:S02]  /*1a10*/  UIADD3 UR5, UPT, UPT, UR4, 0x1, URZ ;  /* 0x0000000104057890 */ /* 0x000fe4000fffe0ff */
[----:B------:R-:W-:Y:S02]  /*1a20*/  USHF.L.U32 UR34, UR6, 0x6, URZ ;  /* 0x0000000606227899 */ /* 0x000fe400080006ff */
[----:B------:R-:W-:Y:S02]  /*1a30*/  UISETP.NE.AND UP0, UPT, UR5, 0x3, UPT ;  /* 0x000000030500788c */ /* 0x000fe4000bf05270 */
[----:B------:R-:W-:Y:S02]  /*1a40*/  UIADD3 UR6, UPT, UPT, UR6, 0x1, URZ ;  /* 0x0000000106067890 */ /* 0x000fe4000fffe0ff */
[----:B------:R-:W-:Y:S02]  /*1a50*/  USEL UR9, URZ, 0x1, UP0 ;  /* 0x00000001ff097887 */ /* 0x000fe40008000000 */
[----:B------:R-:W-:-:S02]  /*1a60*/  USEL UR5, UR5, URZ, UP0 ;  /* 0x000000ff05057287 */ /* 0x000fc40008000000 */
[----:B------:R-:W-:Y:S02]  /*1a70*/  ULEA UR32, UR4, UR7, 0xc ;  /* 0x0000000704207291 */ /* 0x000fe4000f8e60ff */
[----:B------:R-:W-:Y:S01]  /*1a80*/  ULEA UR8, UR5, UR7, 0x3 ;  /* 0x0000000705087291 */ /* 0x000fe2000f8e18ff */
[----:B------:R-:W-:Y:S01]  /*1a90*/  LOP3.LUT R12, R12, UR9, RZ, 0x3c, !PT ;  /* 0x000000090c0c7c12 */ /* 0x000fe2000f8e3cff */
[----:B------:R-:W-:Y:S02]  /*1aa0*/  UIADD3 UR10, UP1, UPT, UR26, 0x80, URZ ;  /* 0x000000801a0a7890 */ /* 0x000fe4000ff3e0ff */
[----:B------:R-:W-:Y:S01]  /*1ab0*/  ULEA UR16, UR4, UR28, 0xd ;  /* 0x0000001c04107291 */ /* 0x000fe2000f8e68ff */
[----:B-1----:R-:W-:Y:S01]  /*1ac0*/  SHF.L.U32 R0, R12, 0x1f, RZ ;  /* 0x0000001f0c007819 */ /* 0x002fe200000006ff */
[----:B------:R-:W-:Y:S02]  /*1ad0*/  UIADD3.X UR11, UPT, UPT, URZ, UR27, URZ, UP1, !UPT ;  /* 0x0000001bff0b7290 */ /* 0x000fe40008ffe4ff */
[----:B------:R-:W-:Y:S01]  /*1ae0*/  UIADD3 UR32, UPT, UPT, UR32, 0x4400, URZ ;  /* 0x0000440020207890 */ /* 0x000fe2000fffe0ff */
[----:B------:R4:W1:Y:S01]  /*1af0*/  SYNCS.PHASECHK.TRANS64.TRYWAIT P0, [UR8+0x18], R0 ;  /* 0x00001800ff0075a7 */ /* 0x0008620008001108 */
[----:B------:R-:W-:-:S02]  /*1b00*/  UIADD3 UR8, UP0, UPT, UR26, 0x180, URZ ;  /* 0x000001801a087890 */ /* 0x000fc4000ff1e0ff */
[----:B------:R-:W-:Y:S02]  /*1b10*/  UIADD3 UR16, UPT, UPT, UR7, 0x7400, UR16 ;  /* 0x0000740007107890 */ /* 0x000fe4000fffe010 */
[----:B------:R-:W-:Y:S02]  /*1b20*/  UIADD3.X UR9, UPT, UPT, URZ, UR27, URZ, UP0, !UPT ;  /* 0x0000001bff097290 */ /* 0x000fe400087fe4ff */
[----:B------:R-:W-:Y:S01]  /*1b30*/  UISETP.NE.AND UP0, UPT, UR6, UR21, UPT ;  /* 0x000000150600728c */ /* 0x000fe2000bf05270 */
[----:B------:R-:W-:Y:S01]  /*1b40*/  UMOV UR12, 0x0 ;  /* 0x00000000000c7882 */ /* 0x000fe20000000000 */
[----:B------:R-:W-:Y:S01]  /*1b50*/  UMOV UR13, 0x10000000 ;  /* 0x10000000000d7882 */ /* 0x000fe20000000000 */
[----:B------:R-:W-:Y:S01]  /*1b60*/  UMOV UR4, 0x30000 ;  /* 0x0003000000047882 */ /* 0x000fe20000000000 */
[----:B------:R-:W-:Y:S01]  /*1b70*/  UMOV UR20, UR36 ;  /* 0x0000002400147c82 */ /* 0x000fe20008000000 */
[----:B------:R-:W-:Y:S01]  /*1b80*/  UMOV UR17, UR33 ;  /* 0x0000002100117c82 */ /* 0x000fe20008000000 */
[----:B------:R-:W-:Y:S01]  /*1b90*/  UMOV UR18, UR34 ;  /* 0x0000002200127c82 */ /* 0x000fe20008000000 */
[----:B------:R-:W-:Y:S01]  /*1ba0*/  UTMALDG.3D [UR32], [UR10], desc[UR12] ;  /* 0x00000c200a0075b4 */ /* 0x000fe20008011000 */
[----:B------:R2:W-:Y:S02]  /*1bb0*/  UTMALDG.3D.MULTICAST [UR16], [UR8], UR4, desc[UR12] ;  /* 0x00000c10080073b4 */ /* 0x0005e40008011804 */
[----:B--2---:R-:W-:Y:S01]  /*1bc0*/  UMOV UR13, UR21 ;  /* 0x00000015000d7c82 */ /* 0x004fe20008000000 */
[----:B------:R-:W-:Y:S01]  /*1bd0*/  UMOV UR4, UR5 ;  /* 0x0000000500047c82 */ /* 0x000fe20008000000 */
[----:B------:R-:W-:Y:S05]  /*1be0*/  BRA.U UP0, `(.L_x_31) ;  /* 0xfffffffd004c7547 */ /* 0x000fea000b83ffff */
.L_x_25:
[----:B------:R-:W-:Y:S01]  /*1bf0*/  ULEA UR4, UR5, UR7, 0x3 ;  /* 0x0000000705047291 */ /* 0x000fe2000f8e18ff */
[----:B-1--4-:R-:W-:Y:S01]  /*1c00*/  SHF.L.U32 R0, R12, 0x1f, RZ ;  /* 0x0000001f0c007819 */ /* 0x012fe200000006ff */
[----:B------:R-:W-:Y:S01]  /*1c10*/  @!P1 SYNCS.ARRIVE.TRANS64.A1T0 RZ, [UR7+0x58], RZ ;  /* 0x000058ffffff99a7 */ /* 0x000fe20008100007 */
[----:B------:R-:W-:-:S06]  /*1c20*/  UISETP.GT.AND UP0, UPT, UR43, UR41, UPT ;  /* 0x000000292b00728c */ /* 0x000fcc000bf04270 */
[----:B---3--:R1:W3:Y:S03]  /*1c30*/  SYNCS.PHASECHK.TRANS64.TRYWAIT P0, [UR4+0x18], R0 ;  /* 0x00001800ff0075a7 */ /* 0x0082e60008001104 */
[----:B------:R-:W-:Y:S05]  /*1c40*/  BRA.U !UP0, `(.L_x_32) ;  /* 0x0000000108bc7547 */ /* 0x000fea000b800000 */
[----:B------:R-:W-:Y:S01]  /*1c50*/  UIADD3 UR25, UPT, UPT, UR44, UR13, URZ ;  /* 0x0000000d2c197290 */ /* 0x000fe2000fffe0ff */
[----:B------:R-:W-:-:S11]  /*1c60*/  UMOV UR4, UR5 ;  /* 0x0000000500047c82 */ /* 0x000fd60008000000 */
.L_x_38:
[----:B------:R-:W-:Y:S01]  /*1c70*/  ULEA UR9, UR4, UR7, 0x3 ;  /* 0x0000000704097291 */ /* 0x000fe2000f8e18ff */
[----:B---3--:R-:W-:Y:S01]  /*1c80*/  @!P3 MOV R2, 0x3000 ;  /* 0x000030000002b802 */ /* 0x008fe20000000f00 */
[----:B-1-3--:R-:W-:Y:S10]  /*1c90*/  @P0 BRA `(.L_x_33) ;  /* 0x00000000000c0947 */ /* 0x00aff40003800000 */
[----:B------:R-:W-:-:S04]  /*1ca0*/  SHF.L.U32 R3, R12, 0x1f, RZ ;  /* 0x0000001f0c037819 */ /* 0x000fc800000006ff */
[----:B------:R-:W3:Y:S02]  /*1cb0*/  SYNCS.PHASECHK.TRANS64.TRYWAIT P0, [UR9+0x18], R3 ;  /* 0x00001803ff0075a7 */ /* 0x000ee40008001109 */
[----:B---3--:R-:W-:Y:S05]  /*1cc0*/  @!P0 BRA `(.L_x_34) ;  /* 0x0000005800c08947 */ /* 0x008fea0003800000 */
.L_x_33:
[----:B------:R3:W-:Y:S01]  /*1cd0*/  @!P3 SYNCS.ARRIVE.TRANS64 RZ, [UR9], R2 ;  /* 0x00000002ffffb9a7 */ /* 0x0007e20008000009 */
[----:B------:R-:W-:-:S04]  /*1ce0*/  ULOP3.LUT UR5, UR24, 0x2, URZ, 0xfc, !UPT ;  /* 0x0000000218057892 */ /* 0x000fc8000f8efcff */
[----:B------:R-:W-:-:S09]  /*1cf0*/  UISETP.NE.AND UP0, UPT, UR5, 0x2, UPT ;  /* 0x000000020500788c */ /* 0x000fd2000bf05270 */
[----:B------:R-:W-:Y:S05]  /*1d00*/  BRA.U UP0, `(.L_x_35) ;  /* 0x0000000100047547 */ /* 0x000fea000b800000 */
[----:B--2---:R-:W-:Y:S05]  /*1d10*/  BPT.TRAP 0x1 ;  /* 0x000000040000795c */ /* 0x004fea0000300000 */
.L_x_35:
[----:B------:R-:W-:Y:S04]  /*1d20*/  BSSY.RECONVERGENT B0, `(.L_x_36) ;  /* 0x0000003000007945 */ /* 0x000fe80003800200 */
[----:B------:R-:W-:Y:S05]  /*1d30*/  @P2 BRA `(.L_x_37) ;  /* 0x0000000000042947 */ /* 0x000fea0003800000 */
[----:B--2---:R-:W-:Y:S05]  /*1d40*/  BPT.TRAP 0x1 ;  /* 0x000000040000795c */ /* 0x004fea0000300000 */
.L_x_37:
[----:B--2---:R-:W-:Y:S05]  /*1d50*/  BSYNC.RECONVERGENT B0 ;  /* 0x0000000000007941 */ /* 0x004fea0003800200 */
.L_x_36:
[----:B------:R-:W-:Y:S02]  /*1d60*/  UIADD3 UR5, UPT, UPT, UR4, 0x1, URZ ;  /* 0x0000000104057890 */ /* 0x000fe4000fffe0ff */
[----:B------:R-:W-:Y:S02]  /*1d70*/  UIADD3 UR14, UP1, UPT, UR26, 0x80, URZ ;  /* 0x000000801a0e7890 */ /* 0x000fe4000ff3e0ff */
[----:B------:R-:W-:Y:S02]  /*1d80*/  UISETP.NE.AND UP0, UPT, UR5, 0x3, UPT ;  /* 0x000000030500788c */ /* 0x000fe4000bf05270 */
[----:B------:R-:W-:Y:S02]  /*1d90*/  USHF.L.U32 UR10, UR13, 0x6, URZ ;  /* 0x000000060d0a7899 */ /* 0x000fe400080006ff */
[----:B------:R-:W-:Y:S02]  /*1da0*/  USEL UR8, URZ, 0x1, UP0 ;  /* 0x00000001ff087887 */ /* 0x000fe40008000000 */
[----:B------:R-:W-:-:S02]  /*1db0*/  USEL UR5, UR5, URZ, UP0 ;  /* 0x000000ff05057287 */ /* 0x000fc40008000000 */
[----:B------:R-:W-:Y:S02]  /*1dc0*/  UIADD3 UR22, UP0, UPT, UR26, 0x180, URZ ;  /* 0x000001801a167890 */ /* 0x000fe4000ff1e0ff */
[----:B------:R-:W-:Y:S01]  /*1dd0*/  LOP3.LUT R12, R12, UR8, RZ, 0x3c, !PT ;  /* 0x000000080c0c7c12 */ /* 0x000fe2000f8e3cff */
[----:B------:R-:W-:Y:S02]  /*1de0*/  ULEA UR8, UR4, UR7, 0xc ;  /* 0x0000000704087291 */ /* 0x000fe4000f8e60ff */
[----:B------:R-:W-:Y:S01]  /*1df0*/  ULEA UR6, UR5, UR7, 0x3 ;  /* 0x0000000705067291 */ /* 0x000fe2000f8e18ff */
[----:B-1----:R-:W-:Y:S01]  /*1e00*/  SHF.L.U32 R0, R12, 0x1f, RZ ;  /* 0x0000001f0c007819 */ /* 0x002fe200000006ff */
[----:B------:R-:W-:Y:S02]  /*1e10*/  UIADD3 UR8, UPT, UPT, UR8, 0x4400, URZ ;  /* 0x0000440008087890 */ /* 0x000fe4000fffe0ff */
[----:B------:R-:W-:Y:S02]  /*1e20*/  UIADD3.X UR15, UPT, UPT, URZ, UR27, URZ, UP1, !UPT ;  /* 0x0000001bff0f7290 */ /* 0x000fe40008ffe4ff */
[----:B------:R-:W-:-:S02]  /*1e30*/  ULEA UR16, UR4, UR29, 0xd ;  /* 0x0000001d04107291 */ /* 0x000fc4000f8e68ff */
[----:B------:R-:W-:Y:S01]  /*1e40*/  UIADD3.X UR23, UPT, UPT, URZ, UR27, URZ, UP0, !UPT ;  /* 0x0000001bff177290 */ /* 0x000fe200087fe4ff */
[----:B------:R4:W1:Y:S01]  /*1e50*/  SYNCS.PHASECHK.TRANS64.TRYWAIT P0, [UR6+0x18], R0 ;  /* 0x00001800ff0075a7 */ /* 0x0008620008001106 */
[----:B------:R-:W-:Y:S01]  /*1e60*/  UMOV UR30, 0x0 ;  /* 0x00000000001e7882 */ /* 0x000fe20000000000 */
[----:B------:R-:W-:Y:S01]  /*1e70*/  UMOV UR31, 0x10000000 ;  /* 0x10000000001f7882 */ /* 0x000fe20000000000 */
[----:B------:R-:W-:Y:S01]  /*1e80*/  UMOV UR11, UR35 ;  /* 0x00000023000b7c82 */ /* 0x000fe20008000000 */
[----:B------:R-:W-:Y:S01]  /*1e90*/  UMOV UR12, UR36 ;  /* 0x00000024000c7c82 */ /* 0x000fe20008000000 */
[----:B------:R-:W-:Y:S01]  /*1ea0*/  UMOV UR6, 0x30000 ;  /* 0x0003000000067882 */ /* 0x000fe20000000000 */
[----:B------:R-:W-:Y:S01]  /*1eb0*/  UMOV UR20, UR36 ;  /* 0x0000002400147c82 */ /* 0x000fe20008000000 */
[----:B------:R-:W-:Y:S01]  /*1ec0*/  UMOV UR17, UR9 ;  /* 0x0000000900117c82 */ /* 0x000fe20008000000 */
[----:B------:R-:W-:Y:S01]  /*1ed0*/  UMOV UR18, UR10 ;  /* 0x0000000a00127c82 */ /* 0x000fe20008000000 */
[----:B------:R4:W-:Y:S01]  /*1ee0*/  UTMALDG.3D [UR8], [UR14], desc[UR30] ;  /* 0x00001e080e0075b4 */ /* 0x0009e20008011000 */
[----:B------:R-:W-:Y:S01]  /*1ef0*/  UIADD3 UR13, UPT, UPT, UR13, 0x1, URZ ;  /* 0x000000010d0d7890 */ /* 0x000fe2000fffe0ff */
[----:B------:R-:W-:-:S03]  /*1f00*/  UMOV UR4, UR5 ;  /* 0x0000000500047c82 */ /* 0x000fc60008000000 */
[----:B------:R-:W-:Y:S01]  /*1f10*/  UISETP.NE.AND UP0, UPT, UR13, UR25, UPT ;  /* 0x000000190d00728c */ /* 0x000fe2000bf05270 */
[----:B------:R4:W-:Y:S08]  /*1f20*/  UTMALDG.3D.MULTICAST [UR16], [UR22], UR6, desc[UR30] ;  /* 0x00001e10160073b4 */ /* 0x0009f00008011806 */
[----:B----4-:R-:W-:Y:S05]  /*1f30*/  BRA.U UP0, `(.L_x_38) ;  /* 0xfffffffd004c7547 */ /* 0x010fea000b83ffff */
.L_x_32:
[C---:B------:R-:W-:Y:S01]  /*1f40*/  LEA R3, R11.reuse, UR7, 0x3 ;  /* 0x000000070b037c11 */ /* 0x040fe2000f8e18ff */
[----:B------:R-:W-:Y:S01]  /*1f50*/  NOP ;  /* 0x0000000000007918 */ /* 0x000fe20000000000 */
[----:B-1----:R-:W-:Y:S02]  /*1f60*/  SHF.L.U32 R0, R10, 0x1f, RZ ;  /* 0x0000001f0a007819 */ /* 0x002fe400000006ff */
[----:B------:R-:W-:Y:S02]  /*1f70*/  LEA R5, R11, UR7, 0x4 ;  /* 0x000000070b057c11 */ /* 0x000fe4000f8e20ff */
[----:B---3--:R-:W1:Y:S02]  /*1f80*/  SYNCS.PHASECHK.TRANS64.TRYWAIT P0, [R3+URZ+0x60], R0 ;  /* 0x00006000030075a7 */ /* 0x008e6400080011ff */
[----:B-1----:R-:W-:Y:S05]  /*1f90*/  @!P0 BRA `(.L_x_39) ;  /* 0x0000005800248947 */ /* 0x002fea0003800000 */
.L_x_114:
[----:B------:R-:W3:Y:S01]  /*1fa0*/  LDS.128 R4, [R5+0xf0] ;  /* 0x0000f00005047984 */ /* 0x000ee20000000c00 */
[----:B------:R-:W-:Y:S01]  /*1fb0*/  UISETP.GE.AND UP0, UPT, UR42, 0x1, UPT ;  /* 0x000000012a00788c */ /* 0x000fe2000bf06270 */
[----:B------:R-:W-:Y:S01]  /*1fc0*/  @!PT LDS RZ, [RZ] ;  /* 0x00000000fffff984 */ /* 0x000fe20000000800 */
[----:B------:R-:W-:Y:S01]  /*1fd0*/  @!PT LDS RZ, [RZ] ;  /* 0x00000000fffff984 */ /* 0x000fe20000000800 */
[----:B------:R-:W-:Y:S01]  /*1fe0*/  @!PT LDS RZ, [RZ] ;  /* 0x00000000fffff984 */ /* 0x000fe20000000800 */
[----:B------:R-:W-:Y:S01]  /*1ff0*/  @!PT LDS RZ, [RZ] ;  /* 0x00000000fffff984 */ /* 0x000fe20000000800 */
[----:B------:R4:W-:Y:S06]  /*2000*/  MEMBAR.ALL.CTA ;  /* 0x0000000000007992 */ /* 0x0009ec0000008000 */
[----:B----4-:R-:W4:Y:S01]  /*2010*/  FENCE.VIEW.ASYNC.S ;  /* 0x00000000000073c6 */ /* 0x010f220000000000 */
[----:B---3--:R-:W-:-:S13]  /*2020*/  LOP3.LUT P0, RZ, R6, 0x1, RZ, 0xc0, !PT ;  /* 0x0000000106ff7812 */ /* 0x008fda000780c0ff */
[----:B----4-:R-:W-:Y:S01]  /*2030*/  VOTEU.ANY UP1, P0 ;  /* 0x0000000000ff7886 */ /* 0x010fe20000020100 */
[----:B------:R-:W-:-:S13]  /*2040*/  PLOP3.LUT P0, PT, PT, PT, UP1, 0x80, 0x8 ;  /* 0x000000000008781c */ /* 0x000fda0003f0f018 */
[----:B-1----:R-:W-:Y:S02]  /*2050*/  @P0 LOP3.LUT R0, R5, 0xffff, RZ, 0xc0, !PT ;  /* 0x0000ffff05000812 */ /* 0x002fe400078ec0ff */
[----:B------:R-:W-:Y:S02]  /*2060*/  @P0 MOV R2, R4 ;  /* 0x0000000400020202 */ /* 0x000fe40000000f00 */
[----:B------:R-:W-:Y:S01]  /*2070*/  @P0 R2UR UR6, R0 ;  /* 0x00000000000602ca */ /* 0x000fe200000e0000 */
[----:B------:R-:W-:Y:S01]  /*2080*/  VIADD R0, R3, 0x70 ;  /* 0x0000007003007836 */ /* 0x000fe20000000000 */
[----:B------:R-:W-:Y:S02]  /*2090*/  @P0 SHF.R.U32.HI R4, RZ, 0x10, R5 ;  /* 0x00000010ff040819 */ /* 0x000fe40000011605 */
[----:B------:R-:W-:Y:S02]  /*20a0*/  @P0 R2UR UR8, R2 ;  /* 0x00000000020802ca */ /* 0x000fe400000e0000 */
[----:B------:R-:W-:-:S02]  /*20b0*/  PRMT R0, RZ, 0x654, R0 ;  /* 0x00000654ff007816 */ /* 0x000fc40000000000 */
[----:B------:R-:W-:Y:S02]  /*20c0*/  @P0 R2UR UR4, R4 ;  /* 0x00000000040402ca */ /* 0x000fe400000e0000 */
[----:B------:R1:W-:Y:S03]  /*20d0*/  SYNCS.ARRIVE.TRANS64.RED.A1T0 RZ, [R0+URZ], RZ ;  /* 0x000000ff00ff79a7 */ /* 0x0003e600081004ff */
[----:B------:R-:W-:-:S04]  /*20e0*/  @UP1 UMOV UR37, UR6 ;  /* 0x0000000600251c82 */ /* 0x000fc80008000000 */
[----:B------:R-:W-:-:S04]  /*20f0*/  @UP1 UMOV UR38, UR8 ;  /* 0x0000000800261c82 */ /* 0x000fc80008000000 */
[----:B------:R-:W-:Y:S01]  /*2100*/  @UP1 UMOV UR36, UR4 ;  /* 0x0000000400241c82 */ /* 0x000fe20008000000 */
[----:B------:R-:W-:Y:S05]  /*2110*/  BRA.U !UP0, `(.L_x_40) ;  /* 0x0000000108d47547 */ /* 0x000fea000b800000 */
[----:B------:R-:W2:Y:S01]  /*2120*/  LDCU.128 UR12, c[0x0][0xb10] ;  /* 0x00016200ff0c77ac */ /* 0x000ea20008000c00 */
[----:B------:R-:W3:Y:S01]  /*2130*/  LDCU UR25, c[0x0][0xb20] ;  /* 0x00016400ff1977ac */ /* 0x000ee20008000800 */
[----:B------:R-:W4:Y:S01]  /*2140*/  LDCU UR20, c[0x0][0xb0c] ;  /* 0x00016180ff1477ac */ /* 0x000f220008000800 */
[----:B------:R-:W1:Y:S01]  /*2150*/  LDCU.64 UR10, c[0x0][0xb28] ;  /* 0x00016500ff0a77ac */ /* 0x000e620008000a00 */
[----:B------:R-:W-:Y:S02]  /*2160*/  UISETP.NE.AND UP3, UPT, UR42, 0x1, UPT ;  /* 0x000000012a00788c */ /* 0x000fe4000bf65270 */
[----:B--2---:R-:W-:Y:S02]  /*2170*/  UIMAD.WIDE.U32 UR16, UR39, UR15, URZ ;  /* 0x0000000f271072a5 */ /* 0x004fe4000f8e00ff */
[----:B------:R-:W-:Y:S02]  /*2180*/  UIMAD.WIDE.U32 UR8, UR40, UR12, URZ ;  /* 0x0000000c280872a5 */ /* 0x000fe4000f8e00ff */
[----:B------:R-:W-:-:S02]  /*2190*/  UISETP.NE.AND UP0, UPT, UR14, 0x1, UPT ;  /* 0x000000010e00788c */ /* 0x000fc4000bf05270 */
[----:B------:R-:W-:Y:S01]  /*21a0*/  UIMAD.WIDE.U32 UR22, UR37, UR15, URZ ;  /* 0x0000000f251672a5 */ /* 0x000fe2000f8e00ff */
[----:B------:R-:W-:Y:S02]  /*21b0*/  UMOV UR16, UR17 ;  /* 0x0000001100107c82 */ /* 0x000fe40008000000 */
[----:B------:R-:W-:Y:S01]  /*21c0*/  UMOV UR8, UR9 ;  /* 0x0000000900087c82 */ /* 0x000fe20008000000 */
[----:B---3--:R-:W-:Y:S02]  /*21d0*/  USHF.R.U32.HI UR16, URZ, UR25, UR16 ;  /* 0x00000019ff107299 */ /* 0x008fe40008011610 */
[----:B----4-:R-:W-:Y:S02]  /*21e0*/  UISETP.NE.AND UP2, UPT, UR20, 0x1, UPT ;  /* 0x000000011400788c */ /* 0x010fe4000bf45270 */
[----:B------:R-:W-:Y:S02]  /*21f0*/  USHF.R.U32.HI UR8, URZ, UR13, UR8 ;  /* 0x0000000dff087299 */ /* 0x000fe40008011608 */
[----:B------:R-:W-:-:S02]  /*2200*/  USEL UR6, UR39, UR16, !UP0 ;  /* 0x0000001027067287 */ /* 0x000fc4000c000000 */
[----:B------:R-:W-:Y:S02]  /*2210*/  USEL UR8, UR40, UR8, !UP2 ;  /* 0x0000000828087287 */ /* 0x000fe4000d000000 */
[----:B-1----:R-:W-:Y:S01]  /*2220*/  UIMAD.WIDE.U32 UR16, UR6, UR10, URZ ;  /* 0x0000000a061072a5 */ /* 0x002fe2000f8e00ff */
[----:B------:R-:W-:Y:S01]  /*2230*/  UMOV UR4, UR23 ;  /* 0x0000001700047c82 */ /* 0x000fe20008000000 */
[----:B------:R-:W-:Y:S02]  /*2240*/  UIMAD.WIDE.U32 UR18, UR38, UR12, URZ ;  /* 0x0000000c261272a5 */ /* 0x000fe4000f8e00ff */
[----:B------:R-:W-:-:S03]  /*2250*/  UIMAD.WIDE.U32 UR22, UR8, UR10, URZ ;  /* 0x0000000a081672a5 */ /* 0x000fc6000f8e00ff */
[----:B------:R-:W-:Y:S01]  /*2260*/  UMOV UR16, UR17 ;  /* 0x0000001100107c82 */ /* 0x000fe20008000000 */
[----:B------:R-:W-:Y:S02]  /*2270*/  USHF.R.U32.HI UR4, URZ, UR25, UR4 ;  /* 0x00000019ff047299 */ /* 0x000fe40008011604 */
[----:B------:R-:W-:Y:S01]  /*2280*/  @UP3 USHF.R.U32.HI UR6, URZ, UR11, UR16 ;  /* 0x0000000bff063299 */ /* 0x000fe20008011610 */
[----:B------:R-:W-:Y:S01]  /*2290*/  UMOV UR18, UR19 ;  /* 0x0000001300127c82 */ /* 0x000fe20008000000 */
[----:B------:R-:W-:Y:S01]  /*22a0*/  UMOV UR22, UR23 ;  /* 0x0000001700167c82 */ /* 0x000fe20008000000 */
[----:B------:R-:W-:Y:S02]  /*22b0*/  USHF.R.U32.HI UR13, URZ, UR13, UR18 ;  /* 0x0000000dff0d7299 */ /* 0x000fe40008011612 */
[----:B------:R-:W-:Y:S02]  /*22c0*/  USEL UR4, UR37, UR4, !UP0 ;  /* 0x0000000425047287 */ /* 0x000fe4000c000000 */
[----:B------:R-:W-:-:S02]  /*22d0*/  @UP3 USHF.R.U32.HI UR8, URZ, UR11, UR22 ;  /* 0x0000000bff083299 */ /* 0x000fc40008011616 */
[----:B------:R-:W-:Y:S02]  /*22e0*/  UIMAD UR9, UR42, UR6, URZ ;  /* 0x000000062a0972a4 */ /* 0x000fe4000f8e02ff */
[----:B------:R-:W-:Y:S02]  /*22f0*/  USEL UR6, UR38, UR13, !UP2 ;  /* 0x0000000d26067287 */ /* 0x000fe4000d000000 */
[----:B------:R-:W-:Y:S02]  /*2300*/  UIMAD UR12, UR42, UR8, URZ ;  /* 0x000000082a0c72a4 */ /* 0x000fe4000f8e02ff */
[----:B------:R-:W-:Y:S02]  /*2310*/  UISETP.GE.AND UP0, UPT, UR4, UR9, UPT ;  /* 0x000000090400728c */ /* 0x000fe4000bf06270 */
[----:B------:R-:W-:Y:S02]  /*2320*/  UIMAD.WIDE.U32 UR16, UR4, UR10, URZ ;  /* 0x0000000a041072a5 */ /* 0x000fe4000f8e00ff */
[----:B------:R-:W-:-:S02]  /*2330*/  UISETP.GE.OR UP0, UPT, UR6, UR12, UP0 ;  /* 0x0000000c0600728c */ /* 0x000fc40008706670 */
[----:B------:R-:W-:Y:S02]  /*2340*/  UIMAD.WIDE.U32 UR12, UR6, UR10, URZ ;  /* 0x0000000a060c72a5 */ /* 0x000fe4000f8e00ff */
[----:B------:R-:W-:Y:S01]  /*2350*/  UIADD3 UR15, UPT, UPT, -UR4, URZ, URZ ;  /* 0x000000ff040f7290 */ /* 0x000fe2000fffe1ff */
[----:B------:R-:W-:Y:S01]  /*2360*/  UMOV UR10, UR17 ;  /* 0x00000011000a7c82 */ /* 0x000fe20008000000 */
[----:B------:R-:W-:Y:S02]  /*2370*/  UIADD3 UR12, UPT, UPT, -UR6, URZ, URZ ;  /* 0x000000ff060c7290 */ /* 0x000fe4000fffe1ff */
[----:B------:R-:W-:-:S03]  /*2380*/  USHF.R.U32.HI UR10, URZ, UR11, UR10 ;  /* 0x0000000bff0a7299 */ /* 0x000fc6000801160a */
[----:B------:R-:W-:Y:S01]  /*2390*/  @!UP0 UMOV UR9, UR13 ;  /* 0x0000000d00098c82 */ /* 0x000fe20008000000 */
[----:B------:R-:W-:Y:S02]  /*23a0*/  UIMAD UR15, UR14, UR15, UR37 ;  /* 0x0000000f0e0f72a4 */ /* 0x000fe4000f8e0225 */
[----:B------:R-:W-:Y:S02]  /*23b0*/  USEL UR10, UR4, UR10, !UP3 ;  /* 0x0000000a040a7287 */ /* 0x000fe4000d800000 */
[----:B------:R-:W-:Y:S02]  /*23c0*/  @!UP0 USHF.R.U32.HI UR9, URZ, UR11, UR9 ;  /* 0x0000000bff098299 */ /* 0x000fe40008011609 */
[----:B------:R-:W-:Y:S02]  /*23d0*/  UIADD3 UR11, UPT, UPT, -UR10, URZ, URZ ;  /* 0x000000ff0a0b7290 */ /* 0x000fe4000fffe1ff */
[----:B------:R-:W-:Y:S02]  /*23e0*/  @!UP0 USEL UR9, UR6, UR9, !UP3 ;  /* 0x0000000906098287 */ /* 0x000fe4000d800000 */
[----:B------:R-:W-:-:S02]  /*23f0*/  UIMAD UR11, UR42, UR11, UR4 ;  /* 0x0000000b2a0b72a4 */ /* 0x000fc4000f8e0204 */
[----:B------:R-:W-:Y:S02]  /*2400*/  @!UP0 UIADD3 UR10, UPT, UPT, UR10, -UR9, URZ ;  /* 0x800000090a0a8290 */ /* 0x000fe4000fffe0ff */
[----:B------:R-:W-:Y:S02]  /*2410*/  @!UP0 UIMAD UR9, UR11, UR8, UR9 ;  /* 0x000000080b0982a4 */ /* 0x000fe4000f8e0209 */
[----:B------:R-:W-:Y:S02]  /*2420*/  @!UP0 UIMAD UR4, UR42, UR10, UR6 ;  /* 0x0000000a2a0482a4 */ /* 0x000fe4000f8e0206 */
[----:B------:R-:W-:Y:S02]  /*2430*/  UIMAD UR8, UR20, UR12, UR38 ;  /* 0x0000000c140872a4 */ /* 0x000fe4000f8e0226 */
[----:B------:R-:W-:Y:S01]  /*2440*/  UIMAD UR37, UR4, UR14, UR15 ;  /* 0x0000000e042572a4 */ /* 0x000fe2000f8e020f */
[----:B------:R-:W-:Y:S02]  /*2450*/  @!UP0 UMOV UR6, UR9 ;  /* 0x0000000900068c82 */ /* 0x000fe40008000000 */
[----:B------:R-:W-:-:S12]  /*2460*/  UIMAD UR38, UR6, UR20, UR8 ;  /* 0x00000014062672a4 */ /* 0x000fd8000f8e0208 */
.L_x_40:
[----:B------:R-:W3:Y:S02]  /*2470*/  LDCU UR4, c[0x0][0xb30] ;  /* 0x00016600ff0477ac */ /* 0x000ee40008000800 */
[----:B---3--:R-:W-:-:S09]  /*2480*/  UISETP.NE.AND UP0, UPT, UR4, 0x1, UPT ;  /* 0x000000010400788c */ /* 0x008fd2000bf05270 */
[----:B------:R-:W-:Y:S05]  /*2490*/  BRA.U UP0, `(.L_x_41) ;  /* 0x0000000100447547 */ /* 0x000fea000b800000 */
[----:B------:R-:W3:Y:S01]  /*24a0*/  LDCU.128 UR12, c[0x0][0xb10] ;  /* 0x00016200ff0c77ac */ /* 0x000ee20008000c00 */
[----:B------:R-:W4:Y:S01]  /*24b0*/  LDCU UR16, c[0x0][0xb0c] ;  /* 0x00016180ff1077ac */ /* 0x000f220008000800 */
[----:B------:R-:W1:Y:S01]  /*24c0*/  LDCU UR17, c[0x0][0xb20] ;  /* 0x00016400ff1177ac */ /* 0x000e620008000800 */
[----:B---3--:R-:W-:Y:S02]  /*24d0*/  UIMAD.WIDE.U32 UR10, UR38, UR12, URZ ;  /* 0x0000000c260a72a5 */ /* 0x008fe4000f8e00ff */
[----:B------:R-:W-:Y:S02]  /*24e0*/  UIMAD.WIDE.U32 UR8, UR37, UR15, URZ ;  /* 0x0000000f250872a5 */ /* 0x000fe4000f8e00ff */
[----:B----4-:R-:W-:Y:S02]  /*24f0*/  UISETP.NE.AND UP2, UPT, UR16, 0x1, UPT ;  /* 0x000000011000788c */ /* 0x010fe4000bf45270 */
[----:B------:R-:W-:Y:S01]  /*2500*/  UISETP.NE.AND UP0, UPT, UR14, 0x1, UPT ;  /* 0x000000010e00788c */ /* 0x000fe2000bf05270 */
[----:B------:R-:W-:-:S02]  /*2510*/  UMOV UR6, UR11 ;  /* 0x0000000b00067c82 */ /* 0x000fc40008000000 */
[----:B------:R-:W-:Y:S01]  /*2520*/  UMOV UR4, UR9 ;  /* 0x0000000900047c82 */ /* 0x000fe20008000000 */
[----:B------:R-:W-:Y:S02]  /*2530*/  USHF.R.U32.HI UR6, URZ, UR13, UR6 ;  /* 0x0000000dff067299 */ /* 0x000fe40008011606 */
[----:B-1----:R-:W-:Y:S02]  /*2540*/  USHF.R.U32.HI UR4, URZ, UR17, UR4 ;  /* 0x00000011ff047299 */ /* 0x002fe40008011604 */
[----:B------:R-:W-:Y:S02]  /*2550*/  USEL UR6, UR38, UR6, !UP2 ;  /* 0x0000000626067287 */ /* 0x000fe4000d000000 */
[----:B------:R-:W-:-:S04]  /*2560*/  USEL UR4, UR37, UR4, !UP0 ;  /* 0x0000000425047287 */ /* 0x000fc8000c000000 */
[----:B------:R-:W-:Y:S02]  /*2570*/  UIADD3 UR8, UPT, UPT, UR6, -UR4, URZ ;  /* 0x8000000406087290 */ /* 0x000fe4000fffe0ff */
[----:B------:R-:W-:Y:S02]  /*2580*/  UIADD3 UR4, UPT, UPT, -UR6, UR4, URZ ;  /* 0x0000000406047290 */ /* 0x000fe4000fffe1ff */
[----:B------:R-:W-:Y:S02]  /*2590*/  UIMAD UR37, UR8, UR14, UR37 ;  /* 0x0000000e082572a4 */ /* 0x000fe4000f8e0225 */
[----:B------:R-:W-:-:S12]  /*25a0*/  UIMAD UR38, UR4, UR16, UR38 ;  /* 0x00000010042672a4 */ /* 0x000fd8000f8e0226 */
.L_x_41:
[----:B------:R-:W-:Y:S01]  /*25b0*/  VIADD R11, R11, 0x1 ;  /* 0x000000010b0b7836 */ /* 0x000fe20000000000 */
[----:B------:R-:W-:Y:S01]  /*25c0*/  PLOP3.LUT P1, PT, PT, PT, PT, 0x80, 0x8 ;  /* 0x000000000008781c */ /* 0x000fe20003f2f070 */
[----:B------:R-:W-:Y:S02]  /*25d0*/  UIADD3 UR20, UPT, UPT, UR38, UR62, URZ ;  /* 0x0000003e26147290 */ /* 0x000fe4000fffe0ff */
[----:B------:R-:W-:Y:S01]  /*25e0*/  UIADD3 UR30, UPT, UPT, UR37, UR59, URZ ;  /* 0x0000003b251e7290 */ /* 0x000fe2000fffe0ff */
[----:B------:R-:W-:-:S04]  /*25f0*/  ISETP.NE.AND P0, PT, R11, 0x2, PT ;  /* 0x000000020b00780c */ /* 0x000fc80003f05270 */
[----:B------:R-:W-:Y:S02]  /*2600*/  SEL R3, RZ, 0x1, P0 ;  /* 0x00000001ff037807 */ /* 0x000fe40000000000 */
[----:B------:R-:W-:Y:S02]  /*2610*/  SEL R11, R11, RZ, P0 ;  /* 0x000000ff0b0b7207 */ /* 0x000fe40000000000 */
[----:B------:R-:W-:Y:S01]  /*2620*/  LOP3.LUT R10, R10, R3, RZ, 0x3c, !PT ;  /* 0x000000030a0a7212 */ /* 0x000fe200078e3cff */
[----:B------:R-:W-:Y:S06]  /*2630*/  BRA.U UP1, `(.L_x_42) ;  /* 0xfffffff1015c7547 */ /* 0x000fec000b83ffff */
[----:B------:R-:W-:Y:S01]  /*2640*/  UIADD3 UR7, UPT, UPT, UR7, 0x18, URZ ;  /* 0x0000001807077890 */ /* 0x000fe2000fffe0ff */
[----:B------:R-:W-:-:S03]  /*2650*/  SHF.L.U32 R3, R12, 0x1f, RZ ;  /* 0x0000001f0c037819 */ /* 0x000fc600000006ff */
[----:B------:R-:W-:-:S09]  /*2660*/  ULEA UR4, UR5, UR7, 0x3 ;  /* 0x0000000705047291 */ /* 0x000fd2000f8e18ff */
[----:B------:R-:W3:Y:S02]  /*2670*/  SYNCS.PHASECHK.TRANS64.TRYWAIT P0, [UR4], R3 ;  /* 0x00000003ff0075a7 */ /* 0x000ee40008001104 */
[----:B---3--:R-:W-:Y:S05]  /*2680*/  @!P0 BRA `(.L_x_43) ;  /* 0x00000050007c8947 */ /* 0x008fea0003800000 */
.L_x_116:
[----:B------:R-:W-:-:S04]  /*2690*/  UIADD3 UR4, UPT, UPT, UR5, 0x1, URZ ;  /* 0x0000000105047890 */ /* 0x000fc8000fffe0ff */
[----:B------:R-:W-:-:S04]  /*26a0*/  UISETP.NE.AND UP0, UPT, UR4, 0x3, UPT ;  /* 0x000000030400788c */ /* 0x000fc8000bf05270 */
[----:B------:R-:W-:Y:S02]  /*26b0*/  USEL UR6, URZ, 0x1, UP0 ;  /* 0x00000001ff067887 */ /* 0x000fe40008000000 */
[----:B------:R-:W-:-:S04]  /*26c0*/  USEL UR4, UR4, URZ, UP0 ;  /* 0x000000ff04047287 */ /* 0x000fc80008000000 */
[----:B------:R-:W-:Y:S01]  /*26d0*/  ULEA UR5, UR4, UR7, 0x3 ;  /* 0x0000000704057291 */ /* 0x000fe2000f8e18ff */
[----:B------:R-:W-:-:S04]  /*26e0*/  LOP3.LUT R12, R12, UR6, RZ, 0x3c, !PT ;  /* 0x000000060c0c7c12 */ /* 0x000fc8000f8e3cff */
[----:B-1----:R-:W-:-:S04]  /*26f0*/  SHF.L.U32 R3, R12, 0x1f, RZ ;  /* 0x0000001f0c037819 */ /* 0x002fc800000006ff */
[----:B------:R-:W1:Y:S02]  /*2700*/  SYNCS.PHASECHK.TRANS64.TRYWAIT P0, [UR5], R3 ;  /* 0x00000003ff0075a7 */ /* 0x000e640008001105 */
[----:B-1----:R-:W-:Y:S05]  /*2710*/  @!P0 BRA `(.L_x_44) ;  /* 0x0000005000708947 */ /* 0x002fea0003800000 */
.L_x_118:
[----:B------:R-:W-:-:S04]  /*2720*/  UIADD3 UR4, UPT, UPT, UR4, 0x1, URZ ;  /* 0x0000000104047890 */ /* 0x000fc8000fffe0ff */
[----:B------:R-:W-:-:S04]  /*2730*/  UISETP.NE.AND UP0, UPT, UR4, 0x3, UPT ;  /* 0x000000030400788c */ /* 0x000fc8000bf05270 */
[----:B------:R-:W-:Y:S02]  /*2740*/  USEL UR5, URZ, 0x1, UP0 ;  /* 0x00000001ff057887 */ /* 0x000fe40008000000 */
[----:B------:R-:W-:-:S04]  /*2750*/  USEL UR4, UR4, URZ, UP0 ;  /* 0x000000ff04047287 */ /* 0x000fc80008000000 */
[----:B------:R-:W-:Y:S01]  /*2760*/  ULEA UR4, UR4, UR7, 0x3 ;  /* 0x0000000704047291 */ /* 0x000fe2000f8e18ff */
[----:B-1----:R-:W-:-:S04]  /*2770*/  LOP3.LUT R3, R12, UR5, RZ, 0x3c, !PT ;  /* 0x000000050c037c12 */ /* 0x002fc8000f8e3cff */
[----:B------:R-:W-:Y:S01]  /*2780*/  SHF.L.U32 R3, R3, 0x1f, RZ ;  /* 0x0000001f03037819 */ /* 0x000fe200000006ff */
[----:B------:R-:W-:-:S07]  /*2790*/  IMAD.U32 R0, RZ, RZ, UR4 ;  /* 0x00000004ff007e24 */ /* 0x000fce000f8e00ff */
.L_x_45:
[----:B-1----:R1:W3:Y:S02]  /*27a0*/  SYNCS.PHASECHK.TRANS64.TRYWAIT P0, [R0+URZ], R3 ;  /* 0x00000003000075a7 */ /* 0x0022e400080011ff */
[----:B---3--:R-:W-:Y:S05]  /*27b0*/  @!P0 NANOSLEEP.SYNCS 0x989680 ;  /* 0x009896800000895d */ /* 0x008fea0003900000 */
[----:B------:R-:W3:Y:S02]  /*27c0*/  @!P0 SYNCS.PHASECHK.TRANS64 P0, [R0+URZ], R3 ;  /* 0x00000003000085a7 */ /* 0x000ee400080010ff */
[----:B--23--:R-:W-:Y:S05]  /*27d0*/  @P0 EXIT ;  /* 0x000000000000094d */ /* 0x00cfea0003800000 */
[----:B------:R-:W-:Y:S05]  /*27e0*/  BRA `(.L_x_45) ;  /* 0xfffffffc00ec7947 */ /* 0x000fea000383ffff */
.L_x_22:
[----:B------:R-:W2:Y:S02]  /*27f0*/  S2UR UR4, SR_CgaCtaId ;  /* 0x00000000000479c3 */ /* 0x000ea40000008800 */
[----:B--2---:R-:W-:-:S04]  /*2800*/  UISETP.NE.AND UP0, UPT, UR4, URZ, UPT ;  /* 0x000000ff0400728c */ /* 0x004fc8000bf05270 */
[----:B------:R-:W-:-:S09]  /*2810*/  UISETP.NE.OR UP0, UPT, UR18, 0x1, UP0 ;  /* 0x000000011200788c */ /* 0x000fd20008705670 */
[----:B------:R-:W-:Y:S05]  /*2820*/  BRA.U UP0, `(.L_x_46) ;  /* 0x00000005004c7547 */ /* 0x000fea000b800000 */
[----:B------:R-:W2:Y:S01]  /*2830*/  S2UR UR5, SR_CgaCtaId ;  /* 0x00000000000579c3 */ /* 0x000ea20000008800 */
[----:B------:R-:W-:Y:S01]  /*2840*/  UMOV UR4, 0x400 ;  /* 0x0000040000047882 */ /* 0x000fe20000000000 */
[----:B------:R-:W-:Y:S01]  /*2850*/  ISETP.GE.U32.AND P2, PT, R0, 0x2, PT ;  /* 0x000000020000780c */ /* 0x000fe20003f46070 */
[----:B------:R-:W-:Y:S01]  /*2860*/  IMAD.MOV.U32 R12, RZ, RZ, 0x1 ;  /* 0x00000001ff0c7424 */ /* 0x000fe200078e00ff */
[----:B------:R-:W-:Y:S02]  /*2870*/  CS2R R10, SRZ ;  /* 0x00000000000a7805 */ /* 0x000fe4000001ff00 */
[----:B------:R-:W-:Y:S01]  /*2880*/  CS2R R8, SRZ ;  /* 0x0000000000087805 */ /* 0x000fe2000001ff00 */
[----:B--2---:R-:W-:-:S03]  /*2890*/  ULEA UR6, UR5, UR4, 0x18 ;  /* 0x0000000405067291 */ /* 0x004fc6000f8ec0ff */
[----:B------:R-:W-:-:S09]  /*28a0*/  UMOV UR5, URZ ;  /* 0x000000ff00057c82 */ /* 0x000fd20008000000 */
.L_x_50:
[----:B------:R-:W-:Y:S02]  /*28b0*/  LEA R2, R8, UR6, 0x3 ;  /* 0x0000000608027c11 */ /* 0x000fe4000f8e18ff */
[----:B------:R-:W-:-:S03]  /*28c0*/  SHF.L.U32 R5, R9, 0x1f, RZ ;  /* 0x0000001f09057819 */ /* 0x000fc600000006ff */
[----:B------:R-:W-:Y:S01]  /*28d0*/  VIADD R4, R2, 0xd0 ;  /* 0x000000d002047836 */ /* 0x000fe20000000000 */
[----:B------:R-:W2:Y:S02]  /*28e0*/  SYNCS.PHASECHK.TRANS64.TRYWAIT P0, [R2+URZ+0xc0], R5 ;  /* 0x0000c005020075a7 */ /* 0x000ea400080011ff */
[----:B--2---:R-:W-:Y:S05]  /*28f0*/  @!P0 BRA `(.L_x_47) ;  /* 0x0000005000108947 */ /* 0x004fea0003800000 */
.L_x_119:
[----:B------:R-:W-:Y:S01]  /*2900*/  ULEA UR4, UR5, UR6, 0x3 ;  /* 0x0000000605047291 */ /* 0x000fe2000f8e18ff */
[----:B------:R-:W-:Y:S02]  /*2910*/  PRMT R4, RZ, 0x654, R4 ;  /* 0x00000654ff047816 */ /* 0x000fe40000000004 */
[----:B--2---:R-:W-:Y:S01]  /*2920*/  SHF.L.U32 R5, R12, 0x1f, RZ ;  /* 0x0000001f0c057819 */ /* 0x004fe200000006ff */
[----:B------:R-:W-:Y:S01]  /*2930*/  UIADD3 UR7, UPT, UPT, UR4, 0x60, URZ ;  /* 0x0000006004077890 */ /* 0x000fe2000fffe0ff */
[----:B------:R2:W-:Y:S05]  /*2940*/  SYNCS.ARRIVE.TRANS64.RED.A1T0 RZ, [R4+URZ], RZ ;  /* 0x000000ff04ff79a7 */ /* 0x0005ea00081004ff */
[----:B------:R-:W-:Y:S01]  /*2950*/  IMAD.U32 R7, RZ, RZ, UR7 ;  /* 0x00000007ff077e24 */ /* 0x000fe2000f8e00ff */
[----:B------:R-:W3:Y:S04]  /*2960*/  SYNCS.PHASECHK.TRANS64.TRYWAIT P0, [UR4+0x70], R5 ;  /* 0x00007005ff0075a7 */ /* 0x000ee80008001104 */
[----:B------:R-:W-:Y:S01]  /*2970*/  PRMT R6, R0, 0x654, R7 ;  /* 0x0000065400067816 */ /* 0x000fe20000000007 */
[----:B--2---:R-:W-:Y:S01]  /*2980*/  @!P2 IMAD.MOV.U32 R4, RZ, RZ, 0x10 ;  /* 0x00000010ff04a424 */ /* 0x004fe200078e00ff */
[----:B---3--:R-:W-:Y:S06]  /*2990*/  @!P0 BRA `(.L_x_48) ;  /* 0x0000004c00fc8947 */ /* 0x008fec0003800000 */
.L_x_121:
[----:B------:R-:W-:Y:S01]  /*29a0*/  ULEA UR8, UR5, UR6, 0x4 ;  /* 0x0000000605087291 */ /* 0x000fe2000f8e20ff */
[----:B------:R-:W-:Y:S01]  /*29b0*/  SEL R3, R6, R3, !P2 ;  /* 0x0000000306037207 */ /* 0x000fe20005000000 */
[----:B------:R-:W-:Y:S01]  /*29c0*/  UIADD3 UR9, UPT, UPT, UR4, 0x60, URZ ;  /* 0x0000006004097890 */ /* 0x000fe2000fffe0ff */
[----:B--2---:R-:W-:Y:S01]  /*29d0*/  LEA R2, R11, UR6, 0x3 ;  /* 0x000000060b027c11 */ /* 0x004fe2000f8e18ff */
[----:B------:R-:W-:Y:S01]  /*29e0*/  UIADD3 UR8, UPT, UPT, UR8, 0xf0, URZ ;  /* 0x000000f008087890 */ /* 0x000fe2000fffe0ff */
[----:B------:R-:W-:Y:S01]  /*29f0*/  SHF.L.U32 R5, R10, 0x1f, RZ ;  /* 0x0000001f0a057819 */ /* 0x000fe200000006ff */
[----:B------:R2:W-:Y:S01]  /*2a00*/  @!P2 SYNCS.ARRIVE.TRANS64.RED RZ, [R3+URZ], R4 ;  /* 0x0000000403ffa9a7 */ /* 0x0005e200080004ff */
[----:B------:R-:W-:Y:S01]  /*2a10*/  UIADD3 UR4, UPT, UPT, UR5, 0x1, URZ ;  /* 0x0000000105047890 */ /* 0x000fe2000fffe0ff */
[----:B------:R-:W-:-:S03]  /*2a20*/  VIADD R8, R8, 0x1 ;  /* 0x0000000108087836 */ /* 0x000fc60000000000 */
[----:B------:R-:W-:Y:S02]  /*2a30*/  UISETP.NE.AND UP0, UPT, UR4, 0x2, UPT ;  /* 0x000000020400788c */ /* 0x000fe4000bf05270 */
[----:B------:R-:W-:Y:S06]  /*2a40*/  UGETNEXTWORKID.BROADCAST [UR8], [UR9] ;  /* 0x00000000080073ca */ /* 0x000fec0008000100 */
[----:B------:R-:W-:Y:S01]  /*2a50*/  USEL UR7, URZ, 0x1, UP0 ;  /* 0x00000001ff077887 */ /* 0x000fe20008000000 */
[----:B------:R-:W-:Y:S01]  /*2a60*/  ISETP.NE.AND P0, PT, R8, 0x2, PT ;  /* 0x000000020800780c */ /* 0x000fe20003f05270 */
[----:B------:R-:W-:Y:S01]  /*2a70*/  USEL UR5, UR4, URZ, UP0 ;  /* 0x000000ff04057287 */ /* 0x000fe20008000000 */
[----:B------:R-:W3:Y:S03]  /*2a80*/  SYNCS.PHASECHK.TRANS64.TRYWAIT P1, [R2+URZ+0x60], R5 ;  /* 0x00006005020075a7 */ /* 0x000ee600080211ff */
[----:B------:R-:W-:Y:S01]  /*2a90*/  LOP3.LUT R12, R12, UR7, RZ, 0x3c, !PT ;  /* 0x000000070c0c7c12 */ /* 0x000fe2000f8e3cff */
[----:B--23--:R-:W-:Y:S07]  /*2aa0*/  @!P1 BRA `(.L_x_49) ;  /* 0x0000004c00d09947 */ /* 0x00cfee0003800000 */
.L_x_122:
[C---:B------:R-:W-:Y:S01]  /*2ab0*/  LEA R4, R11.reuse, UR6, 0x4 ;  /* 0x000000060b047c11 */ /* 0x040fe2000f8e20ff */
[----:B--2---:R-:W-:Y:S01]  /*2ac0*/  VIADD R2, R2, 0x70 ;  /* 0x0000007002027836 */ /* 0x004fe20000000000 */
[----:B------:R-:W-:Y:S01]  /*2ad0*/  SEL R8, R8, RZ, P0 ;  /* 0x000000ff08087207 */ /* 0x000fe20000000000 */
[----:B------:R-:W-:-:S03]  /*2ae0*/  VIADD R11, R11, 0x1 ;  /* 0x000000010b0b7836 */ /* 0x000fc60000000000 */
[----:B------:R-:W2:Y:S01]  /*2af0*/  LDS.128 R4, [R4+0xf0] ;  /* 0x0000f00004047984 */ /* 0x000ea20000000c00 */
[----:B------:R-:W-:Y:S02]  /*2b00*/  PRMT R2, RZ, 0x654, R2 ;  /* 0x00000654ff027816 */ /* 0x000fe40000000002 */
[C---:B------:R-:W-:Y:S01]  /*2b10*/  ISETP.NE.AND P1, PT, R11.reuse, 0x2, PT ;  /* 0x000000020b00780c */ /* 0x040fe20003f25270 */
[----:B------:R-:W-:Y:S01]  /*2b20*/  @!PT LDS RZ, [RZ] ;  /* 0x00000000fffff984 */ /* 0x000fe20000000800 */
[----:B------:R-:W-:Y:S01]  /*2b30*/  @!PT LDS RZ, [RZ] ;  /* 0x00000000fffff984 */ /* 0x000fe20000000800 */
[----:B------:R-:W-:Y:S01]  /*2b40*/  @!PT LDS RZ, [RZ] ;  /* 0x00000000fffff984 */ /* 0x000fe20000000800 */
[----:B------:R-:W-:Y:S01]  /*2b50*/  @!PT LDS RZ, [RZ] ;  /* 0x00000000fffff984 */ /* 0x000fe20000000800 */
[----:B------:R3:W-:Y:S06]  /*2b60*/  MEMBAR.ALL.CTA ;  /* 0x0000000000007992 */ /* 0x0007ec0000008000 */
[----:B---3--:R-:W3:Y:S01]  /*2b70*/  FENCE.VIEW.ASYNC.S ;  /* 0x00000000000073c6 */ /* 0x008ee20000000000 */
[----:B------:R-:W-:Y:S01]  /*2b80*/  SEL R11, R11, RZ, P1 ;  /* 0x000000ff0b0b7207 */ /* 0x000fe20000800000 */
[----:B---3--:R3:W-:Y:S01]  /*2b90*/  SYNCS.ARRIVE.TRANS64.RED.A1T0 RZ, [R2+URZ], RZ ;  /* 0x000000ff02ff79a7 */ /* 0x0087e200081004ff */
[----:B--2---:R-:W-:-:S02]  /*2ba0*/  LOP3.LUT P3, RZ, R6, 0x1, RZ, 0xc0, !PT ;  /* 0x0000000106ff7812 */ /* 0x004fc4000786c0ff */
[----:B------:R-:W-:-:S04]  /*2bb0*/  SEL R5, RZ, 0x1, P1 ;  /* 0x00000001ff057807 */ /* 0x000fc80000800000 */
[----:B------:R-:W-:Y:S02]  /*2bc0*/  LOP3.LUT R10, R10, R5, RZ, 0x3c, !PT ;  /* 0x000000050a0a7212 */ /* 0x000fe400078e3cff */
[----:B---3--:R-:W-:-:S04]  /*2bd0*/  SEL R2, RZ, 0x1, P0 ;  /* 0x00000001ff027807 */ /* 0x008fc80000000000 */
[----:B------:R-:W-:Y:S01]  /*2be0*/  LOP3.LUT R9, R9, R2, RZ, 0x3c, !PT ;  /* 0x0000000209097212 */ /* 0x000fe200078e3cff */
[----:B------:R-:W-:Y:S06]  /*2bf0*/  @P3 BRA `(.L_x_50) ;  /* 0xfffffffc002c3947 */ /* 0x000fec000383ffff */
[----:B------:R-:W-:Y:S01]  /*2c00*/  ULEA UR4, UR5, UR6, 0x3 ;  /* 0x0000000605047291 */ /* 0x000fe2000f8e18ff */
[----:B------:R-:W-:-:S08]  /*2c10*/  SHF.L.U32 R3, R12, 0x1f, RZ ;  /* 0x0000001f0c037819 */ /* 0x000fd000000006ff */
[----:B------:R-:W2:Y:S02]  /*2c20*/  SYNCS.PHASECHK.TRANS64 P0, [UR4+0x70], R3 ;  /* 0x00007003ff0075a7 */ /* 0x000ea40008001004 */
[----:B--2---:R-:W-:Y:S05]  /*2c30*/  @P0 BRA `(.L_x_51) ;  /* 0x0000000000080947 */ /* 0x004fea0003800000 */
[----:B------:R-:W2:Y:S02]  /*2c40*/  SYNCS.PHASECHK.TRANS64.TRYWAIT P0, [UR4+0x70], R3 ;  /* 0x00007003ff0075a7 */ /* 0x000ea40008001104 */
[----:B--2---:R-:W-:Y:S05]  /*2c50*/  @!P0 BRA `(.L_x_52) ;  /* 0x0000004c00788947 */ /* 0x004fea0003800000 */
.L_x_51:
[----:B------:R-:W-:-:S04]  /*2c60*/  UIADD3 UR7, UPT, UPT, UR5, 0x1, URZ ;  /* 0x0000000105077890 */ /* 0x000fc8000fffe0ff */
[----:B------:R-:W-:-:S04]  /*2c70*/  UISETP.NE.AND UP0, UPT, UR7, 0x2, UPT ;  /* 0x000000020700788c */ /* 0x000fc8000bf05270 */
[----:B------:R-:W-:Y:S02]  /*2c80*/  USEL UR8, URZ, 0x1, UP0 ;  /* 0x00000001ff087887 */ /* 0x000fe40008000000 */
[----:B------:R-:W-:-:S04]  /*2c90*/  USEL UR7, UR7, URZ, UP0 ;  /* 0x000000ff07077287 */ /* 0x000fc80008000000 */
[----:B------:R-:W-:Y:S01]  /*2ca0*/  ULEA UR7, UR7, UR6, 0x3 ;  /* 0x0000000607077291 */ /* 0x000fe2000f8e18ff */
[----:B--2---:R-:W-:-:S04]  /*2cb0*/  LOP3.LUT R3, R12, UR8, RZ, 0x3c, !PT ;  /* 0x000000080c037c12 */ /* 0x004fc8000f8e3cff */
[----:B------:R-:W-:-:S04]  /*2cc0*/  SHF.L.U32 R0, R3, 0x1f, RZ ;  /* 0x0000001f03007819 */ /* 0x000fc800000006ff */
[----:B------:R-:W2:Y:S02]  /*2cd0*/  SYNCS.PHASECHK.TRANS64 P0, [UR7+0x70], R0 ;  /* 0x00007000ff0075a7 */ /* 0x000ea40008001007 */
[----:B-12---:R-:W-:Y:S05]  /*2ce0*/  @P0 EXIT ;  /* 0x000000000000094d */ /* 0x006fea0003800000 */
[----:B------:R-:W-:Y:S02]  /*2cf0*/  SHF.L.U32 R3, R3, 0x1f, RZ ;  /* 0x0000001f03037819 */ /* 0x000fe400000006ff */
[----:B------:R-:W-:-:S07]  /*2d00*/  MOV R0, UR7 ;  /* 0x0000000700007c02 */ /* 0x000fce0008000f00 */
.L_x_53:
[----:B-1----:R1:W2:Y:S02]  /*2d10*/  SYNCS.PHASECHK.TRANS64.TRYWAIT P0, [R0+URZ+0x70], R3 ;  /* 0x00007003000075a7 */ /* 0x0022a400080011ff */
[----:B--2---:R-:W-:Y:S05]  /*2d20*/  @!P0 NANOSLEEP.SYNCS 0x989680 ;  /* 0x009896800000895d */ /* 0x004fea0003900000 */
[----:B------:R-:W2:Y:S02]  /*2d30*/  @!P0 SYNCS.PHASECHK.TRANS64 P0, [R0+URZ+0x70], R3 ;  /* 0x00007003000085a7 */ /* 0x000ea400080010ff */
[----:B--2---:R-:W-:Y:S05]  /*2d40*/  @P0 EXIT ;  /* 0x000000000000094d */ /* 0x004fea0003800000 */
[----:B------:R-:W-:Y:S05]  /*2d50*/  BRA `(.L_x_53) ;  /* 0xfffffffc00ec7947 */ /* 0x000fea000383ffff */
.L_x_46:
[----:B------:R-:W-:Y:S05]  /*2d60*/  BRA.U UP4, `(.L_x_54) ;  /* 0x0000000d04a07547 */ /* 0x000fea000b800000 */
[----:B------:R-:W2:Y:S01]  /*2d70*/  S2UR UR7, SR_CgaCtaId ;  /* 0x00000000000779c3 */ /* 0x000ea20000008800 */
[----:B------:R-:W-:Y:S01]  /*2d80*/  UMOV UR4, 0x40 ;  /* 0x0000004000047882 */ /* 0x000fe20000000000 */
[----:B------:R-:W-:Y:S01]  /*2d90*/  NOP ;  /* 0x0000000000007918 */ /* 0x000fe20000000000 */
[----:B------:R-:W-:Y:S01]  /*2da0*/  UMOV UR6, 0x400 ;  /* 0x0000040000067882 */ /* 0x000fe20000000000 */
[----:B--2---:R-:W-:Y:S02]  /*2db0*/  ULEA UR5, UR7, UR4, 0x18 ;  /* 0x0000000407057291 */ /* 0x004fe4000f8ec0ff */
[----:B------:R-:W-:-:S07]  /*2dc0*/  ULEA UR6, UR7, UR6, 0x18 ;  /* 0x0000000607067291 */ /* 0x000fce000f8ec0ff */
[----:B------:R-:W2:Y:S02]  /*2dd0*/  LDS.U8 R0, [UR5+0x1c] ;  /* 0x00001c05ff007984 */ /* 0x000ea40008000000 */
[----:B--2---:R-:W-:-:S13]  /*2de0*/  ISETP.NE.AND P0, PT, R0, RZ, PT ;  /* 0x000000ff0000720c */ /* 0x004fda0003f05270 */
[----:B------:R-:W-:Y:S05]  /*2df0*/  @P0 BRA `(.L_x_55) ;  /* 0x0000000000580947 */ /* 0x000fea0003800000 */
[----:B------:R-:W-:-:S13]  /*2e00*/  ELECT P0, URZ, PT ;  /* 0x0000000000ff782f */ /* 0x000fda0003800000 */
[----:B------:R-:W-:Y:S05]  /*2e10*/  @!P0 BRA `(.L_x_56) ;  /* 0x0000000000608947 */ /* 0x000fea0003800000 */
[----:B------:R-:W-:Y:S01]  /*2e20*/  UMOV UR4, 0x10 ;  /* 0x0000001000047882 */ /* 0x000fe20000000000 */
[----:B------:R-:W-:Y:S01]  /*2e30*/  HFMA2 R0, -RZ, RZ, 0, 5.9604644775390625e-08 ;  /* 0x00000001ff007431 */ /* 0x000fe200000001ff */
[----:B------:R-:W-:-:S03]  /*2e40*/  MOV R3, 0xffff ;  /* 0x0000ffff00037802 */ /* 0x000fc60000000f00 */
[----:B------:R-:W-:Y:S04]  /*2e50*/  DEPBAR.LE SB2, 0x36 ;  /* 0x0000ad800000791a */ /* 0x000fe80000000000 */
[----:B------:R-:W2:Y:S02]  /*2e60*/  UTCATOMSWS.FIND_AND_SET.ALIGN UP0, UR4, UR4 ;  /* 0x00000004000475e3 */ /* 0x000ea40008000800 */
[----:B--2---:R-:W-:Y:S01]  /*2e70*/  MOV R4, UR4 ;  /* 0x0000000400047c02 */ /* 0x004fe20008000f00 */
[----:B------:R-:W-:Y:S06]  /*2e80*/  BRA.U UP0, `(.L_x_57) ;  /* 0x0000000100187547 */ /* 0x000fec000b800000 */
.L_x_58:
[----:B------:R-:W-:Y:S05]  /*2e90*/  NANOSLEEP 0x64 ;  /* 0x000000640000795d */ /* 0x000fea0003800000 */
[----:B------:R-:W-:-:S05]  /*2ea0*/  UMOV UR4, 0x10 ;  /* 0x0000001000047882 */ /* 0x000fca0000000000 */
[----:B------:R-:W-:Y:S04]  /*2eb0*/  DEPBAR.LE SB2, 0x36 ;  /* 0x0000ad800000791a */ /* 0x000fe80000000000 */
[----:B------:R-:W2:Y:S02]  /*2ec0*/  UTCATOMSWS.FIND_AND_SET.ALIGN UP0, UR4, UR4 ;  /* 0x00000004000475e3 */ /* 0x000ea40008000800 */
[----:B--2---:R-:W-:Y:S01]  /*2ed0*/  MOV R4, UR4 ;  /* 0x0000000400047c02 */ /* 0x004fe20008000f00 */
[----:B------:R-:W-:Y:S05]  /*2ee0*/  BRA.U !UP0, `(.L_x_58) ;  /* 0xfffffffd08e87547 */ /* 0x000fea000b83ffff */
.L_x_57:
[-C--:B------:R-:W-:Y:S02]  /*2ef0*/  SHF.L.U32 R3, R3, R4.reuse, RZ ;  /* 0x0000000403037219 */ /* 0x080fe400000006ff */
[----:B------:R-:W-:Y:S01]  /*2f00*/  SHF.L.U32 R0, R0, R4, RZ ;  /* 0x0000000400007219 */ /* 0x000fe200000006ff */
[----:B------:R-:W-:Y:S02]  /*2f10*/  IMAD.SHL.U32 R4, R4, 0x20, RZ ;  /* 0x0000002004047824 */ /* 0x000fe400078e00ff */
[----:B------:R2:W-:Y:S04]  /*2f20*/  ATOMS.OR RZ, [UR5+0x14], R3 ;  /* 0x00001403ffff798c */ /* 0x0005e8000b000005 */
[----:B------:R2:W-:Y:S04]  /*2f30*/  ATOMS.OR RZ, [UR5+0x18], R0 ;  /* 0x00001800ffff798c */ /* 0x0005e8000b000005 */
[----:B------:R2:W-:Y:S01]  /*2f40*/  STS [UR6+0x110], R4 ;  /* 0x00011004ff007988 */ /* 0x0005e20008000806 */
[----:B------:R-:W-:Y:S05]  /*2f50*/  BRA `(.L_x_56) ;  /* 0x0000000000107947 */ /* 0x000fea0003800000 */
.L_x_55:
[----:B------:R-:W-:Y:S02]  /*2f60*/  MOV R0, 0xffffffff ;  /* 0xffffffff00007802 */ /* 0x000fe40000000f00 */
[----:B------:R-:W-:-:S03]  /*2f70*/  MOV R4, 0x2fa0 ;  /* 0x00002fa000047802 */ /* 0x000fc60000000f00 */
[----:B------:R2:W-:Y:S04]  /*2f80*/  STS [UR6+0x110], R0 ;  /* 0x00011000ff007988 */ /* 0x0005e80008000806 */
[----:B-12--5:R-:W-:Y:S05]  /*2f90*/  CALL.REL.NOINC `($__internal_1_$__cuda_sm10x_tcgen05_guardrail_trap_phase_invalid_during_alloc) ;  /* 0x0000005000347944 */ /* 0x026fea0003c00000 */
.L_x_56:
[----:B------:R-:W-:Y:S05]  /*2fa0*/  WARPSYNC.ALL ;  /* 0x0000000000007948 */ /* 0x000fea0003800000 */
[----:B------:R-:W3:Y:S01]  /*2fb0*/  S2UR UR4, SR_CgaCtaId ;  /* 0x00000000000479c3 */ /* 0x000ee20000008800 */
[----:B------:R-:W-:Y:S01]  /*2fc0*/  UMOV UR17, 0x400 ;  /* 0x0000040000117882 */ /* 0x000fe20000000000 */
[----:B------:R-:W-:-:S06]  /*2fd0*/  NOP ;  /* 0x0000000000007918 */ /* 0x000fcc0000000000 */
[----:B------:R-:W-:Y:S06]  /*2fe0*/  BAR.ARV 0x6, 0xa0 ;  /* 0x0182800000007b1d */ /* 0x000fec0000002000 */
[----:B------:R-:W4:Y:S01]  /*2ff0*/  LDCU UR5, c[0x0][0x38c] ;  /* 0x00007180ff0577ac */ /* 0x000f220008000800 */
[----:B------:R-:W-:Y:S01]  /*3000*/  LOP3.LUT R2, R2, 0xffff, RZ, 0xc0, !PT ;  /* 0x0000ffff02027812 */ /* 0x000fe200078ec0ff */
[----:B------:R-:W-:Y:S01]  /*3010*/  IMAD.MOV.U32 R11, RZ, RZ, 0x1 ;  /* 0x00000001ff0b7424 */ /* 0x000fe200078e00ff */
[----:B------:R-:W-:Y:S01]  /*3020*/  CS2R R8, SRZ ;  /* 0x0000000000087805 */ /* 0x000fe2000001ff00 */
[----:B------:R-:W1:Y:S01]  /*3030*/  LDCU UR8, c[0x0][0x38c] ;  /* 0x00007180ff0877ac */ /* 0x000e620008000800 */
[----:B------:R-:W-:Y:S01]  /*3040*/  R2UR UR19, R2 ;  /* 0x00000000021372ca */ /* 0x000fe200000e0000 */
[----:B------:R-:W-:Y:S01]  /*3050*/  IMAD.MOV.U32 R10, RZ, RZ, RZ ;  /* 0x000000ffff0a7224 */ /* 0x000fe200078e00ff */
[----:B------:R-:W-:Y:S01]  /*3060*/  UMOV UR22, URZ ;  /* 0x000000ff00167c82 */ /* 0x000fe20008000000 */
[----:B------:R-:W-:Y:S01]  /*3070*/  UMOV UR14, URZ ;  /* 0x000000ff000e7c82 */ /* 0x000fe20008000000 */
[----:B---3--:R-:W-:Y:S01]  /*3080*/  ULEA UR17, UR4, UR17, 0x18 ;  /* 0x0000001104117291 */ /* 0x008fe2000f8ec0ff */
[----:B------:R-:W-:Y:S01]  /*3090*/  UMOV UR26, 0x0 ;  /* 0x00000000001a7882 */ /* 0x000fe20000000000 */
[----:B------:R-:W-:-:S02]  /*30a0*/  UMOV UR27, 0x4200010 ;  /* 0x04200010001b7882 */ /* 0x000fc40000000000 */
[----:B------:R-:W-:Y:S02]  /*30b0*/  UIADD3 UR6, UPT, UPT, UR17, 0x4400, URZ ;  /* 0x0000440011067890 */ /* 0x000fe4000fffe0ff */
[----:B------:R-:W-:Y:S02]  /*30c0*/  UIADD3 UR7, UPT, UPT, UR17, 0x7400, URZ ;  /* 0x0000740011077890 */ /* 0x000fe4000fffe0ff */
[----:B----4-:R-:W-:Y:S01]  /*30d0*/  UIADD3 UR5, UPT, UPT, UR5, 0x3f, URZ ;  /* 0x0000003f05057890 */ /* 0x010fe2000fffe0ff */
[----:B--2---:R-:W2:Y:S01]  /*30e0*/  LDS R0, [UR17+0x110] ;  /* 0x00011011ff007984 */ /* 0x004ea20008000800 */
[----:B------:R-:W-:Y:S02]  /*30f0*/  USHF.R.U32.HI UR6, URZ, 0x4, UR6 ;  /* 0x00000004ff067899 */ /* 0x000fe40008011606 */
[----:B------:R-:W-:Y:S02]  /*3100*/  USHF.R.S32.HI UR4, URZ, 0x1f, UR5 ;  /* 0x0000001fff047899 */ /* 0x000fe40008011405 */
[----:B------:R-:W-:-:S02]  /*3110*/  ULOP3.LUT UR6, UR6, 0x3fff, URZ, 0xc0, !UPT ;  /* 0x00003fff06067892 */ /* 0x000fc4000f8ec0ff */
[----:B------:R-:W-:Y:S02]  /*3120*/  ULEA.HI UR4, UR4, UR5, URZ, 0x6 ;  /* 0x0000000504047291 */ /* 0x000fe4000f8f30ff */
[----:B------:R-:W-:Y:S02]  /*3130*/  USHF.R.U32.HI UR5, URZ, 0x4, UR7 ;  /* 0x00000004ff057899 */ /* 0x000fe40008011607 */
[----:B------:R-:W-:Y:S02]  /*3140*/  USHF.R.S32.HI UR28, URZ, 0x6, UR4 ;  /* 0x00000006ff1c7899 */ /* 0x000fe40008011404 */
[----:B------:R-:W-:Y:S02]  /*3150*/  ULOP3.LUT UR5, UR5, 0x3fff, URZ, 0xc0, !UPT ;  /* 0x00003fff05057892 */ /* 0x000fe4000f8ec0ff */
[----:B------:R-:W-:Y:S02]  /*3160*/  UISETP.LT.AND UP0, UPT, UR28, 0x1, UPT ;  /* 0x000000011c00788c */ /* 0x000fe4000bf01270 */
[----:B------:R-:W-:-:S02]  /*3170*/  ULOP3.LUT UR20, UR6, 0x10000, URZ, 0xfc, !UPT ;  /* 0x0001000006147892 */ /* 0x000fc4000f8efcff */
[----:B------:R-:W-:Y:S02]  /*3180*/  USEL UR29, UR28, 0x1, !UP0 ;  /* 0x000000011c1d7887 */ /* 0x000fe4000c000000 */
[----:B------:R-:W-:Y:S02]  /*3190*/  ULOP3.LUT UR21, UR5, 0x10000, URZ, 0xfc, !UPT ;  /* 0x0001000005157892 */ /* 0x000fe4000f8efcff */
[----:B------:R-:W-:Y:S02]  /*31a0*/  UIADD3 UR29, UPT, UPT, -UR29, URZ, URZ ;  /* 0x000000ff1d1d7290 */ /* 0x000fe4000fffe1ff */
[----:B-1----:R-:W-:Y:S01]  /*31b0*/  UISETP.GE.AND UP4, UPT, UR8, 0x1, UPT ;  /* 0x000000010800788c */ /* 0x002fe2000bf86270 */
[----:B------:R-:W-:Y:S01]  /*31c0*/  UMOV UR24, 0x0 ;  /* 0x0000000000187882 */ /* 0x000fe20000000000 */
[----:B------:R-:W-:Y:S01]  /*31d0*/  UMOV UR25, 0x4200010 ;  /* 0x0420001000197882 */ /* 0x000fe20000000000 */
[----:B--2---:R-:W-:-:S15]  /*31e0*/  R2UR UR30, R0 ;  /* 0x00000000001e72ca */ /* 0x004fde00000e0000 */
.L_x_65:
[----:B------:R-:W-:Y:S02]  /*31f0*/  LEA R0, R10, UR17, 0x3 ;  /* 0x000000110a007c11 */ /* 0x000fe4000f8e18ff */
[----:B------:R-:W-:Y:S02]  /*3200*/  SHF.L.U32 R5, R9, 0x1f, RZ ;  /* 0x0000001f09057819 */ /* 0x000fe400000006ff */
[----:B------:R-:W-:Y:S01]  /*3210*/  PLOP3.LUT P0, PT, PT, PT, UP4, 0x80, 0x8 ;  /* 0x000000000008781c */ /* 0x000fe20003f0f048 */
[----:B------:R-:W-:Y:S01]  /*3220*/  VIADD R3, R0, 0x70 ;  /* 0x0000007000037836 */ /* 0x000fe20000000000 */
[----:B-1----:R-:W1:Y:S02]  /*3230*/  SYNCS.PHASECHK.TRANS64.TRYWAIT P1, [R0+URZ+0x60], R5 ;  /* 0x00006005000075a7 */ /* 0x002e6400080211ff */
[----:B-1-3--:R-:W-:Y:S09]  /*3240*/  @!P1 BRA `(.L_x_59) ;  /* 0x0000004800149947 */ /* 0x00aff20003800000 */
.L_x_124:
[----:B------:R-:W-:Y:S01]  /*3250*/  LEA R4, R10, UR17, 0x4 ;  /* 0x000000110a047c11 */ /* 0x000fe2000f8e20ff */
[----:B------:R-:W-:Y:S01]  /*3260*/  @UP4 ULEA UR4, UR14, UR17, 0x3 ;  /* 0x000000110e044291 */ /* 0x000fe2000f8e18ff */
[----:B------:R-:W-:Y:S01]  /*3270*/  PLOP3.LUT P2, PT, PT, PT, PT, 0x80, 0x8 ;  /* 0x000000000008781c */ /* 0x000fe20003f4f070 */
[----:B------:R-:W-:Y:S01]  /*3280*/  ULEA UR23, UR22, UR17, 0x3 ;  /* 0x0000001116177291 */ /* 0x000fe2000f8e18ff */
[----:B------:R-:W-:Y:S02]  /*3290*/  PRMT R3, RZ, 0x654, R3 ;  /* 0x00000654ff037816 */ /* 0x000fe40000000003 */
[----:B-1----:R-:W1:Y:S01]  /*32a0*/  LDS.128 R4, [R4+0xf0] ;  /* 0x0000f00004047984 */ /* 0x002e620000000c00 */
[----:B------:R-:W-:Y:S02]  /*32b0*/  @P0 SHF.L.U32 R2, R8, 0x1f, RZ ;  /* 0x0000001f08020819 */ /* 0x000fe400000006ff */
[----:B------:R-:W-:Y:S01]  /*32c0*/  SHF.L.U32 R0, R11, 0x1f, RZ ;  /* 0x0000001f0b007819 */ /* 0x000fe200000006ff */
[----:B------:R-:W-:Y:S01]  /*32d0*/  @!PT LDS RZ, [RZ] ;  /* 0x00000000fffff984 */ /* 0x000fe20000000800 */
[----:B------:R-:W-:Y:S01]  /*32e0*/  @!PT LDS RZ, [RZ] ;  /* 0x00000000fffff984 */ /* 0x000fe20000000800 */
[----:B------:R-:W-:Y:S01]  /*32f0*/  @!PT LDS RZ, [RZ] ;  /* 0x00000000fffff984 */ /* 0x000fe20000000800 */
[----:B------:R-:W-:Y:S01]  /*3300*/  @!PT LDS RZ, [RZ] ;  /* 0x00000000fffff984 */ /* 0x000fe20000000800 */
[----:B------:R2:W-:Y:S06]  /*3310*/  MEMBAR.ALL.CTA ;  /* 0x0000000000007992 */ /* 0x0005ec0000008000 */
[----:B--2---:R-:W2:Y:S02]  /*3320*/  FENCE.VIEW.ASYNC.S ;  /* 0x00000000000073c6 */ /* 0x004ea40000000000 */
[----:B--2---:R2:W-:Y:S01]  /*3330*/  SYNCS.ARRIVE.TRANS64.RED.A1T0 RZ, [R3+URZ], RZ ;  /* 0x000000ff03ff79a7 */ /* 0x0045e200081004ff */
[----:B------:R2:W3:Y:S01]  /*3340*/  @P0 SYNCS.PHASECHK.TRANS64.TRYWAIT P2, [UR4], R2 ;  /* 0x00000002ff0005a7 */ /* 0x0004e20008041104 */
[----:B------:R-:W-:Y:S01]  /*3350*/  ULEA.HI UR4, UR22, UR22, URZ, 0x1 ;  /* 0x0000001616047291 */ /* 0x000fe2000f8f08ff */
[----:B-1----:R-:W-:-:S03]  /*3360*/  LOP3.LUT P1, RZ, R6, 0x1, RZ, 0xc0, !PT ;  /* 0x0000000106ff7812 */ /* 0x002fc6000782c0ff */
[----:B------:R-:W-:Y:S02]  /*3370*/  USHF.L.U32 UR18, UR4, 0x6, URZ ;  /* 0x0000000604127899 */ /* 0x000fe400080006ff */
[----:B------:R-:W-:Y:S02]  /*3380*/  ULOP3.LUT UR4, UR4, 0xffe, URZ, 0xc0, !UPT ;  /* 0x00000ffe04047892 */ /* 0x000fe4000f8ec0ff */
[----:B------:R-:W-:Y:S02]  /*3390*/  ULOP3.LUT UR18, UR18, 0xffffff80, URZ, 0xc0, !UPT ;  /* 0xffffff8012127892 */ /* 0x000fe4000f8ec0ff */
[----:B------:R-:W-:Y:S02]  /*33a0*/  UIADD3 UR4, UPT, UPT, -UR4, UR22, URZ ;  /* 0x0000001604047290 */ /* 0x000fe4000fffe1ff */
[----:B------:R-:W-:Y:S01]  /*33b0*/  UIADD3 UR18, UPT, UPT, UR30, UR18, URZ ;  /* 0x000000121e127290 */ /* 0x000fe2000fffe0ff */
[----:B------:R-:W1:Y:S03]  /*33c0*/  SYNCS.PHASECHK.TRANS64.TRYWAIT P0, [UR23+0xa0], R0 ;  /* 0x0000a000ff0075a7 */ /* 0x000e660008001117 */
[----:B------:R-:W-:Y:S01]  /*33d0*/  ULEA UR18, UR4, UR18, 0x14 ;  /* 0x0000001204127291 */ /* 0x000fe2000f8ea0ff */
[----:B-123--:R-:W-:Y:S11]  /*33e0*/  @!P0 BRA `(.L_x_60) ;  /* 0x0000004400c08947 */ /* 0x00eff60003800000 */
.L_x_126:
[----:B------:R-:W-:Y:S01]  /*33f0*/  IADD3 R10, PT, PT, R10, 0x1, RZ ;  /* 0x000000010a0a7810 */ /* 0x000fe20007ffe0ff */
[----:B------:R-:W-:Y:S06]  /*3400*/  BRA.U !UP4, `(.L_x_61) ;  /* 0x000000010c987547 */ /* 0x000fec000b800000 */
[----:B------:R-:W-:Y:S01]  /*3410*/  UPLOP3.LUT UP2, UPT, UPT, UPT, UPT, 0x40, 0x4 ;  /* 0x000000000004789c */ /* 0x000fe20003f4e870 */
[----:B------:R-:W-:Y:S01]  /*3420*/  UMOV UR16, UR29 ;  /* 0x0000001d00107c82 */ /* 0x000fe20008000000 */
[----:B------:R-:W-:Y:S01]  /*3430*/  UMOV UR15, UR28 ;  /* 0x0000001c000f7c82 */ /* 0x000fe20008000000 */
[----:B------:R-:W-:-:S08]  /*3440*/  UMOV UR6, UR14 ;  /* 0x0000000e00067c82 */ /* 0x000fd00008000000 */
.L_x_64:
[----:B------:R-:W-:Y:S02]  /*3450*/  UIADD3 UR16, UPT, UPT, UR16, 0x1, URZ ;  /* 0x0000000110107890 */ /* 0x000fe4000fffe0ff */
[----:B--2---:R-:W-:Y:S02]  /*3460*/  ULEA UR5, UR6, UR17, 0x3 ;  /* 0x0000001106057291 */ /* 0x004fe4000f8e18ff */
[----:B------:R-:W-:Y:S01]  /*3470*/  UISETP.NE.AND UP3, UPT, UR16, URZ, UPT ;  /* 0x000000ff1000728c */ /* 0x000fe2000bf65270 */
[----:B---3--:R-:W-:Y:S10]  /*3480*/  @P2 BRA `(.L_x_62) ;  /* 0x00000000000c2947 */ /* 0x008ff40003800000 */
[----:B-1----:R-:W-:Y:S04]  /*3490*/  SHF.L.U32 R3, R8, 0x1f, RZ ;  /* 0x0000001f08037819 */ /* 0x002fe800000006ff */
[----:B------:R-:W1:Y:S02]  /*34a0*/  SYNCS.PHASECHK.TRANS64.TRYWAIT P0, [UR5], R3 ;  /* 0x00000003ff0075a7 */ /* 0x000e640008001105 */
[----:B-1----:R-:W-:Y:S05]  /*34b0*/  @!P0 BRA `(.L_x_63) ;  /* 0x0000004400a48947 */ /* 0x002fea0003800000 */
.L_x_62:
[----:B------:R-:W-:Y:S01]  /*34c0*/  UISETP.NE.AND UP0, UPT, UR15, 0x1, UPT ;  /* 0x000000010f00788c */ /* 0x000fe2000bf05270 */
[----:B------:R-:W-:Y:S01]  /*34d0*/  PLOP3.LUT P2, PT, PT, PT, PT, 0x80, 0x8 ;  /* 0x000000000008781c */ /* 0x000fe20003f4f070 */
[----:B------:R-:W-:Y:S02]  /*34e0*/  UIADD3 UR4, UPT, UPT, UR6, 0x1, URZ ;  /* 0x0000000106047890 */ /* 0x000fe4000fffe0ff */
[----:B------:R-:W-:Y:S02]  /*34f0*/  ULEA UR12, UR6, UR21, 0x9 ;  /* 0x00000015060c7291 */ /* 0x000fe4000f8e48ff */
[----:B------:R-:W-:Y:S01]  /*3500*/  UISETP.NE.AND UP1, UPT, UR4, 0x3, UPT ;  /* 0x000000030400788c */ /* 0x000fe2000bf25270 */
[----:B------:R-:W-:Y:S01]  /*3510*/  PLOP3.LUT P0, PT, PT, PT, UP0, 0x80, 0x8 ;  /* 0x000000000008781c */ /* 0x000fe20003f0f008 */
[----:B------:R-:W-:Y:S02]  /*3520*/  UIADD3 UR10, UPT, UPT, UR12, 0x2, URZ ;  /* 0x000000020c0a7890 */ /* 0x000fe4000fffe0ff */
[----:B------:R-:W-:Y:S02]  /*3530*/  USEL UR7, URZ, 0x1, UP1 ;  /* 0x00000001ff077887 */ /* 0x000fe40008800000 */
[----:B------:R-:W-:Y:S02]  /*3540*/  USEL UR14, UR4, URZ, UP1 ;  /* 0x000000ff040e7287 */ /* 0x000fe40008800000 */
[----:B------:R-:W-:Y:S02]  /*3550*/  UIADD3 UR15, UPT, UPT, UR15, -0x1, URZ ;  /* 0xffffffff0f0f7890 */ /* 0x000fe4000fffe0ff */
[----:B------:R-:W-:Y:S01]  /*3560*/  @UP0 ULEA UR4, UR14, UR17, 0x3 ;  /* 0x000000110e040291 */ /* 0x000fe2000f8e18ff */
[----:B------:R-:W-:Y:S01]  /*3570*/  LOP3.LUT R8, R8, UR7, RZ, 0x3c, !PT ;  /* 0x0000000708087c12 */ /* 0x000fe2000f8e3cff */
[----:B------:R-:W-:Y:S01]  /*3580*/  UIADD3 UR7, UPT, UPT, UR5, 0x18, URZ ;  /* 0x0000001805077890 */ /* 0x000fe2000fffe0ff */
[----:B------:R-:W-:Y:S02]  /*3590*/  UMOV UR13, 0x80004020 ;  /* 0x80004020000d7882 */ /* 0x000fe40000000000 */
[----:B-1----:R-:W-:Y:S01]  /*35a0*/  @P0 SHF.L.U32 R0, R8, 0x1f, RZ ;  /* 0x0000001f08000819 */ /* 0x002fe200000006ff */
[----:B------:R-:W-:Y:S01]  /*35b0*/  UMOV UR5, 0x80004020 ;  /* 0x8000402000057882 */ /* 0x000fe20000000000 */
[----:B------:R-:W-:Y:S01]  /*35c0*/  UMOV UR11, 0x80004020 ;  /* 0x80004020000b7882 */ /* 0x000fe20000000000 */
[----:B------:R-:W-:Y:S01]  /*35d0*/  UMOV UR9, 0x80004020 ;  /* 0x8000402000097882 */ /* 0x000fe20000000000 */
[----:B------:R2:W3:Y:S01]  /*35e0*/  @P0 SYNCS.PHASECHK.TRANS64.TRYWAIT P2, [UR4], R0 ;  /* 0x00000000ff0005a7 */ /* 0x0004e20008041104 */
[----:B------:R-:W-:Y:S03]  /*35f0*/  ULEA UR4, UR6, UR20, 0x8 ;  /* 0x0000001406047291 */ /* 0x000fe6000f8e40ff */
[----:B------:R-:W-:Y:S01]  /*3600*/  UMOV UR6, UR14 ;  /* 0x0000000e00067c82 */ /* 0x000fe20008000000 */
[----:B------:R-:W-:Y:S05]  /*3610*/  UIADD3 UR8, UPT, UPT, UR4, 0x2, URZ ;  /* 0x0000000204087890 */ /* 0x000fea000fffe0ff */
[----:B------:R2:W-:Y:S01]  /*3620*/  UTCQMMA gdesc[UR4], gdesc[UR12], tmem[UR18], tmem[UR26], idesc[UR27], UP2 ;  /* 0x00ff1a0c040075ea */ /* 0x0005e20009000312 */
[----:B------:R-:W-:Y:S03]  /*3630*/  UPLOP3.LUT UP2, UPT, UPT, UPT, UPT, 0x80, 0x8 ;  /* 0x000000000008789c */ /* 0x000fe60003f4f070 */
[----:B------:R2:W-:Y:S01]  /*3640*/  UTCQMMA gdesc[UR8], gdesc[UR10], tmem[UR18], tmem[UR24], idesc[UR25], UPT ;  /* 0x00ff180a080075ea */ /* 0x0005e2000b800312 */
[----:B------:R2:W-:Y:S01]  /*3650*/  UTCBAR.MULTICAST [UR7], URZ, UR19 ;  /* 0x000000ff070073e9 */ /* 0x0005e20008000813 */
[----:B------:R-:W-:Y:S06]  /*3660*/  BRA.U UP3, `(.L_x_64) ;  /* 0xfffffffd03787547 */ /* 0x000fec000b83ffff */
.L_x_61:
[----:B--2---:R-:W-:Y:S01]  /*3670*/  UIADD3 UR4, UPT, UPT, UR22, 0x1, URZ ;  /* 0x0000000116047890 */ /* 0x004fe2000fffe0ff */
[C---:B------:R-:W-:Y:S01]  /*3680*/  ISETP.NE.AND P0, PT, R10.reuse, 0x2, PT ;  /* 0x000000020a00780c */ /* 0x040fe20003f05270 */
[----:B------:R-:W-:Y:S02]  /*3690*/  UIADD3 UR5, UPT, UPT, UR23, 0x80, URZ ;  /* 0x0000008017057890 */ /* 0x000fe4000fffe0ff */
[----:B------:R-:W-:Y:S01]  /*36a0*/  UISETP.NE.AND UP0, UPT, UR4, 0x4, UPT ;  /* 0x000000040400788c */ /* 0x000fe2000bf05270 */
[----:B-1----:R-:W-:Y:S02]  /*36b0*/  SEL R0, RZ, 0x1, P0 ;  /* 0x00000001ff007807 */ /* 0x002fe40000000000 */
[----:B------:R-:W-:Y:S01]  /*36c0*/  SEL R10, R10, RZ, P0 ;  /* 0x000000ff0a0a7207 */ /* 0x000fe20000000000 */
[----:B------:R-:W-:Y:S01]  /*36d0*/  USEL UR6, URZ, 0x1, UP0 ;  /* 0x00000001ff067887 */ /* 0x000fe20008000000 */
[----:B------:R-:W-:Y:S01]  /*36e0*/  LOP3.LUT R9, R9, R0, RZ, 0x3c, !PT ;  /* 0x0000000009097212 */ /* 0x000fe200078e3cff */
[----:B------:R-:W-:Y:S01]  /*36f0*/  USEL UR22, UR4, URZ, UP0 ;  /* 0x000000ff04167287 */ /* 0x000fe20008000000 */
[----:B------:R1:W-:Y:S03]  /*3700*/  UTCBAR [UR5], URZ ;  /* 0x000000ff050073e9 */ /* 0x0003e600080000ff */
[----:B------:R-:W-:Y:S01]  /*3710*/  LOP3.LUT R11, R11, UR6, RZ, 0x3c, !PT ;  /* 0x000000060b0b7c12 */ /* 0x000fe2000f8e3cff */
[----:B------:R-:W-:Y:S07]  /*3720*/  @P1 BRA `(.L_x_65) ;  /* 0xfffffff800b01947 */ /* 0x000fee000383ffff */
[----:B------:R-:W2:Y:S01]  /*3730*/  S2UR UR8, SR_CgaCtaId ;  /* 0x00000000000879c3 */ /* 0x000ea20000008800 */
[----:B------:R-:W-:Y:S01]  /*3740*/  ELECT P0, URZ, PT ;  /* 0x0000000000ff782f */ /* 0x000fe20003800000 */
[----:B------:R-:W-:Y:S01]  /*3750*/  IMAD.MOV.U32 R0, RZ, RZ, 0x1 ;  /* 0x00000001ff007424 */ /* 0x000fe200078e00ff */
[----:B------:R-:W-:Y:S01]  /*3760*/  UIADD3 UR17, UPT, UPT, UR17, 0xa0, URZ ;  /* 0x000000a011117890 */ /* 0x000fe2000fffe0ff */
[----:B------:R-:W-:Y:S01]  /*3770*/  SHF.L.U32 R3, R11, 0x1f, RZ ;  /* 0x0000001f0b037819 */ /* 0x000fe200000006ff */
[----:B------:R-:W-:-:S03]  /*3780*/  UMOV UR4, 0x40 ;  /* 0x0000004000047882 */ /* 0x000fc60000000000 */
[----:B------:R-:W-:Y:S01]  /*3790*/  UVIRTCOUNT.DEALLOC.SMPOOL 0x80 ;  /* 0x000000800000784c */ /* 0x000fe20000000000 */
[----:B--2---:R-:W-:Y:S02]  /*37a0*/  ULEA UR8, UR8, UR4, 0x18 ;  /* 0x0000000408087291 */ /* 0x004fe4000f8ec0ff */
[----:B------:R-:W-:-:S07]  /*37b0*/  ULEA UR4, UR22, UR17, 0x3 ;  /* 0x0000001116047291 */ /* 0x000fce000f8e18ff */
[----:B------:R2:W-:Y:S02]  /*37c0*/  @P0 STS.U8 [UR8+0x1c], R0 ;  /* 0x00001c00ff000988 */ /* 0x0005e40008000008 */
[----:B------:R-:W4:Y:S02]  /*37d0*/  SYNCS.PHASECHK.TRANS64.TRYWAIT P0, [UR4], R3 ;  /* 0x00000003ff0075a7 */ /* 0x000f240008001104 */
[----:B--2-4-:R-:W-:Y:S05]  /*37e0*/  @!P0 BRA `(.L_x_66) ;  /* 0x0000004000f08947 */ /* 0x014fea0003800000 */
.L_x_129:
[----:B------:R-:W-:-:S04]  /*37f0*/  UIADD3 UR4, UPT, UPT, UR22, 0x1, URZ ;  /* 0x0000000116047890 */ /* 0x000fc8000fffe0ff */
[----:B------:R-:W-:-:S04]  /*3800*/  UISETP.NE.AND UP0, UPT, UR4, 0x4, UPT ;  /* 0x000000040400788c */ /* 0x000fc8000bf05270 */
[----:B------:R-:W-:Y:S02]  /*3810*/  USEL UR6, URZ, 0x1, UP0 ;  /* 0x00000001ff067887 */ /* 0x000fe40008000000 */
[----:B------:R-:W-:-:S04]  /*3820*/  USEL UR4, UR4, URZ, UP0 ;  /* 0x000000ff04047287 */ /* 0x000fc80008000000 */
[----:B-1----:R-:W-:Y:S01]  /*3830*/  ULEA UR5, UR4, UR17, 0x3 ;  /* 0x0000001104057291 */ /* 0x002fe2000f8e18ff */
[----:B------:R-:W-:-:S04]  /*3840*/  LOP3.LUT R2, R11, UR6, RZ, 0x3c, !PT ;  /* 0x000000060b027c12 */ /* 0x000fc8000f8e3cff */
[----:B--2---:R-:W-:-:S04]  /*3850*/  SHF.L.U32 R3, R2, 0x1f, RZ ;  /* 0x0000001f02037819 */ /* 0x004fc800000006ff */
[----:B------:R-:W1:Y:S02]  /*3860*/  SYNCS.PHASECHK.TRANS64.TRYWAIT P0, [UR5], R3 ;  /* 0x00000003ff0075a7 */ /* 0x000e640008001105 */
[----:B-1----:R-:W-:Y:S05]  /*3870*/  @!P0 BRA `(.L_x_67) ;  /* 0x0000004000e48947 */ /* 0x002fea0003800000 */
.L_x_131:
        /* <DEDUP_REMOVED lines=9> */
.L_x_133:
[----:B------:R-:W-:-:S04]  /*3910*/  UIADD3 UR4, UPT, UPT, UR4, 0x1, URZ ;  /* 0x0000000104047890 */ /* 0x000fc8000fffe0ff */
[----:B------:R-:W-:-:S04]  /*3920*/  UISETP.NE.AND UP0, UPT, UR4, 0x4, UPT ;  /* 0x000000040400788c */ /* 0x000fc8000bf05270 */
[----:B------:R-:W-:Y:S02]  /*3930*/  USEL UR5, URZ, 0x1, UP0 ;  /* 0x00000001ff057887 */ /* 0x000fe40008000000 */
[----:B------:R-:W-:-:S04]  /*3940*/  USEL UR4, UR4, URZ, UP0 ;  /* 0x000000ff04047287 */ /* 0x000fc80008000000 */
[----:B------:R-:W-:Y:S01]  /*3950*/  ULEA UR4, UR4, UR17, 0x3 ;  /* 0x0000001104047291 */ /* 0x000fe2000f8e18ff */
[----:B-1----:R-:W-:-:S04]  /*3960*/  LOP3.LUT R3, R2, UR5, RZ, 0x3c, !PT ;  /* 0x0000000502037c12 */ /* 0x002fc8000f8e3cff */
[----:B------:R-:W-:-:S04]  /*3970*/  SHF.L.U32 R3, R3, 0x1f, RZ ;  /* 0x0000001f03037819 */ /* 0x000fc800000006ff */
[----:B------:R-:W1:Y:S02]  /*3980*/  SYNCS.PHASECHK.TRANS64.TRYWAIT P0, [UR4], R3 ;  /* 0x00000003ff0075a7 */ /* 0x000e640008001104 */
[----:B-1----:R-:W-:Y:S05]  /*3990*/  @!P0 BRA `(.L_x_69) ;  /* 0x0000004000cc8947 */ /* 0x002fea0003800000 */
.L_x_135:
[----:B------:R-:W-:Y:S01]  /*39a0*/  NOP ;  /* 0x0000000000007918 */ /* 0x000fe20000000000 */
[----:B-1----:R-:W1:Y:S01]  /*39b0*/  LDS R0, [UR8+0x14] ;  /* 0x00001408ff007984 */ /* 0x002e620008000800 */
[----:B------:R-:W-:Y:S01]  /*39c0*/  ULOP3.LUT UR4, UR30, 0xffff, URZ, 0xc0, !UPT ;  /* 0x0000ffff1e047892 */ /* 0x000fe2000f8ec0ff */
[----:B------:R-:W-:Y:S01]  /*39d0*/  UMOV UR5, 0xffff ;  /* 0x0000ffff00057882 */ /* 0x000fe20000000000 */
[----:B------:R-:W-:Y:S02]  /*39e0*/  UMOV UR6, 0x1 ;  /* 0x0000000100067882 */ /* 0x000fe40000000000 */
[----:B------:R-:W-:-:S04]  /*39f0*/  USHF.R.U32.HI UR4, URZ, 0x5, UR4 ;  /* 0x00000005ff047899 */ /* 0x000fc80008011604 */
[----:B------:R-:W-:Y:S02]  /*3a00*/  USHF.L.U32 UR5, UR5, UR4, URZ ;  /* 0x0000000405057299 */ /* 0x000fe400080006ff */
[----:B------:R-:W-:-:S04]  /*3a10*/  USHF.L.U32 UR4, UR6, UR4, URZ ;  /* 0x0000000406047299 */ /* 0x000fc800080006ff */
[----:B-1----:R-:W-:-:S04]  /*3a20*/  LOP3.LUT R0, R0, UR5, RZ, 0xc0, !PT ;  /* 0x0000000500007c12 */ /* 0x002fc8000f8ec0ff */
[----:B------:R-:W-:-:S13]  /*3a30*/  ISETP.NE.AND P0, PT, R0, UR5, PT ;  /* 0x0000000500007c0c */ /* 0x000fda000bf05270 */
[----:B------:R-:W-:Y:S05]  /*3a40*/  @P0 BRA `(.L_x_70) ;  /* 0x0000000000580947 */ /* 0x000fea0003800000 */
[----:B------:R-:W1:Y:S02]  /*3a50*/  LDS R0, [UR8+0x18] ;  /* 0x00001808ff007984 */ /* 0x000e640008000800 */
[----:B-1----:R-:W-:-:S04]  /*3a60*/  LOP3.LUT R0, R0, UR4, RZ, 0xc0, !PT ;  /* 0x0000000400007c12 */ /* 0x002fc8000f8ec0ff */
[----:B------:R-:W-:-:S13]  /*3a70*/  ISETP.NE.AND P0, PT, R0, UR4, PT ;  /* 0x0000000400007c0c */ /* 0x000fda000bf05270 */
[----:B------:R-:W-:Y:S05]  /*3a80*/  @P0 BRA `(.L_x_71) ;  /* 0x00000000003c0947 */ /* 0x000fea0003800000 */
[----:B------:R-:W1:Y:S01]  /*3a90*/  S2R R2, SR_LANEID ;  /* 0x0000000000027919 */ /* 0x000e620000000000 */
[----:B------:R-:W-:Y:S01]  /*3aa0*/  ULOP3.LUT UR5, URZ, UR5, URZ, 0x33, !UPT ;  /* 0x00000005ff057292 */ /* 0x000fe2000f8e33ff */
[----:B------:R-:W-:Y:S01]  /*3ab0*/  LOP3.LUT R4, RZ, UR4, RZ, 0x33, !PT ;  /* 0x00000004ff047c12 */ /* 0x000fe2000f8e33ff */
[----:B------:R-:W-:Y:S02]  /*3ac0*/  VOTEU.ANY UR4, UPT, PT ;  /* 0x0000000000047886 */ /* 0x000fe400038e0100 */
[----:B------:R-:W-:Y:S01]  /*3ad0*/  UFLO.U32 UR4, UR4 ;  /* 0x00000004000472bd */ /* 0x000fe200080e0000 */
[----:B------:R-:W2:Y:S01]  /*3ae0*/  REDUX UR6, R4 ;  /* 0x00000000040673c4 */ /* 0x000ea20000000000 */
[----:B------:R-:W-:-:S06]  /*3af0*/  IMAD.U32 R0, RZ, RZ, UR5 ;  /* 0x00000005ff007e24 */ /* 0x000fcc000f8e00ff */
[----:B------:R4:W-:Y:S01]  /*3b00*/  UTCATOMSWS.AND URZ, UR5 ;  /* 0x0000000500ff79e3 */ /* 0x0009e20008000000 */
[----:B------:R-:W3:Y:S01]  /*3b10*/  REDUX UR7, R0 ;  /* 0x00000000000773c4 */ /* 0x000ee20000000000 */
[----:B-1----:R-:W-:Y:S01]  /*3b20*/  ISETP.EQ.U32.AND P0, PT, R2, UR4, PT ;  /* 0x0000000402007c0c */ /* 0x002fe2000bf02070 */
[----:B--2---:R-:W-:Y:S01]  /*3b30*/  IMAD.U32 R2, RZ, RZ, UR6 ;  /* 0x00000006ff027e24 */ /* 0x004fe2000f8e00ff */
[----:B---3--:R-:W-:-:S11]  /*3b40*/  MOV R3, UR7 ;  /* 0x0000000700037c02 */ /* 0x008fd60008000f00 */
[----:B------:R4:W-:Y:S04]  /*3b50*/  @P0 ATOMS.AND RZ, [UR8+0x14], R3 ;  /* 0x00001403ffff098c */ /* 0x0009e8000a800008 */
[----:B------:R4:W-:Y:S01]  /*3b60*/  @P0 ATOMS.AND RZ, [UR8+0x18], R2 ;  /* 0x00001802ffff098c */ /* 0x0009e2000a800008 */
[----:B------:R-:W-:Y:S05]  /*3b70*/  BRA `(.L_x_72) ;  /* 0x0000000000147947 */ /* 0x000fea0003800000 */
.L_x_71:
[----:B------:R-:W-:Y:S02]  /*3b80*/  MOV R2, 0x3ba0 ;  /* 0x00003ba000027802 */ /* 0x000fe40000000f00 */
[----:B---3-5:R-:W-:Y:S05]  /*3b90*/  CALL.REL.NOINC `($__internal_0_$__cuda_sm10x_tcgen05_guardrail_trap_col_being_dealloced_not_returned_by_alloc) ;  /* 0x0000004400287944 */ /* 0x028fea0003c00000 */
[----:B------:R-:W-:Y:S05]  /*3ba0*/  BRA `(.L_x_72) ;  /* 0x0000000000087947 */ /* 0x000fea0003800000 */
.L_x_70:
[----:B------:R-:W-:Y:S02]  /*3bb0*/  MOV R2, 0x3bd0 ;  /* 0x00003bd000027802 */ /* 0x000fe40000000f00 */
[----:B---3-5:R-:W-:Y:S05]  /*3bc0*/  CALL.REL.NOINC `($__internal_2_$__cuda_sm10x_tcgen05_guardrail_trap_unallocated_columns_being_dealloced) ;  /* 0x0000004400347944 */ /* 0x028fea0003c00000 */
.L_x_72:
[----:B------:R-:W-:Y:S01]  /*3bd0*/  NOP ;  /* 0x0000000000007918 */ /* 0x000fe20000000000 */
[----:B----4-:R-:W-:Y:S05]  /*3be0*/  EXIT ;  /* 0x000000000000794d */ /* 0x010fea0003800000 */
.L_x_54:
[----:B------:R-:W-:-:S09]  /*3bf0*/  UISETP.NE.OR UP0, UPT, UR18, 0x3, !UP3 ;  /* 0x000000031200788c */ /* 0x000fd2000df05670 */
[----:B------:R-:W-:Y:S05]  /*3c00*/  BRA.U UP0, `(.L_x_73) ;  /* 0x0000000d00ac7547 */ /* 0x000fea000b800000 */
[----:B------:R-:W2:Y:S01]  /*3c10*/  LDCU.64 UR4, c[0x0][0x888] ;  /* 0x00011100ff0477ac */ /* 0x000ea20008000a00 */
[----:B------:R-:W3:Y:S01]  /*3c20*/  S2UR UR10, SR_CgaCtaId ;  /* 0x00000000000a79c3 */ /* 0x000ee20000008800 */
[----:B------:R-:W-:Y:S02]  /*3c30*/  HFMA2 R9, -RZ, RZ, 0, 0 ;  /* 0x00000000ff097431 */ /* 0x000fe400000001ff */
[----:B------:R-:W-:Y:S01]  /*3c40*/  IMAD.MOV.U32 R11, RZ, RZ, 0x1 ;  /* 0x00000001ff0b7424 */ /* 0x000fe200078e00ff */
[----:B------:R-:W4:Y:S01]  /*3c50*/  LDCU UR31, c[0x0][0x370] ;  /* 0x00006e00ff1f77ac */ /* 0x000f220008000800 */
[----:B------:R-:W-:Y:S01]  /*3c60*/  IMAD.MOV.U32 R10, RZ, RZ, RZ ;  /* 0x000000ffff0a7224 */ /* 0x000fe200078e00ff */
[----:B------:R-:W-:Y:S01]  /*3c70*/  MOV R3, 0x1000 ;  /* 0x0000100000037802 */ /* 0x000fe20000000f00 */
[----:B------:R-:W4:Y:S01]  /*3c80*/  LDCU.128 UR32, c[0x0][0xb10] ;  /* 0x00016200ff2077ac */ /* 0x000f220008000c00 */
[----:B------:R-:W1:Y:S01]  /*3c90*/  LDC.64 R12, c[0x0][0x348] ;  /* 0x0000d200ff0c7b82 */ /* 0x000e620000000a00 */
[----:B------:R-:W3:Y:S01]  /*3ca0*/  LDCU UR27, c[0x0][0x374] ;  /* 0x00006e80ff1b77ac */ /* 0x000ee20008000800 */
[----:B------:R-:W3:Y:S01]  /*3cb0*/  LDCU.64 UR28, c[0x0][0x890] ;  /* 0x00011200ff1c77ac */ /* 0x000ee20008000a00 */
[----:B------:R-:W3:Y:S01]  /*3cc0*/  LDCU UR15, c[0x0][0xb0c] ;  /* 0x00016180ff0f77ac */ /* 0x000ee20008000800 */
[----:B--2---:R-:W-:Y:S01]  /*3cd0*/  UISETP.NE.U32.AND UP0, UPT, UR4, URZ, UPT ;  /* 0x000000ff0400728c */ /* 0x004fe2000bf05070 */
[----:B------:R-:W2:Y:S01]  /*3ce0*/  LDCU UR43, c[0x0][0xb20] ;  /* 0x00016400ff2b77ac */ /* 0x000ea20008000800 */
[----:B------:R-:W2:Y:S01]  /*3cf0*/  LDCU UR4, c[0x0][0xb30] ;  /* 0x00016600ff0477ac */ /* 0x000ea20008000800 */
[----:B------:R-:W-:Y:S01]  /*3d00*/  UMOV UR21, 0x400 ;  /* 0x0000040000157882 */ /* 0x000fe20000000000 */
[----:B----4-:R-:W-:-:S02]  /*3d10*/  UIMAD.WIDE.U32 UR6, UR31, UR32, URZ ;  /* 0x000000201f0672a5 */ /* 0x010fc4000f8e00ff */
[----:B---3--:R-:W-:Y:S02]  /*3d20*/  UIMAD.WIDE.U32 UR8, UR27, UR35, URZ ;  /* 0x000000231b0872a5 */ /* 0x008fe4000f8e00ff */
[----:B------:R-:W-:Y:S02]  /*3d30*/  ULEA UR21, UR10, UR21, 0x18 ;  /* 0x000000150a157291 */ /* 0x000fe4000f8ec0ff */
[----:B------:R-:W-:Y:S02]  /*3d40*/  USEL UR37, URZ, 0x1, UP6 ;  /* 0x00000001ff257887 */ /* 0x000fe4000b000000 */
[----:B------:R-:W-:Y:S02]  /*3d50*/  UISETP.NE.U32.AND UP6, UPT, UR28, URZ, UPT ;  /* 0x000000ff1c00728c */ /* 0x000fe4000bfc5070 */
[----:B------:R-:W-:Y:S02]  /*3d60*/  UIADD3 UR38, UPT, UPT, UR21, 0x38, URZ ;  /* 0x0000003815267890 */ /* 0x000fe4000fffe0ff */
[----:B------:R-:W-:-:S02]  /*3d70*/  UIADD3 UR17, UPT, UPT, UR21, 0x30, URZ ;  /* 0x0000003015117890 */ /* 0x000fc4000fffe0ff */
[----:B------:R-:W-:Y:S02]  /*3d80*/  UISETP.NE.AND.EX UP5, UPT, UR5, URZ, UPT, UP0 ;  /* 0x000000ff0500728c */ /* 0x000fe4000bfa5300 */
[----:B------:R-:W-:Y:S01]  /*3d90*/  UISETP.NE.AND UP0, UPT, UR42, 0x1, UPT ;  /* 0x000000012a00788c */ /* 0x000fe2000bf05270 */
[----:B------:R-:W-:Y:S01]  /*3da0*/  UMOV UR41, UR7 ;  /* 0x0000000700297c82 */ /* 0x000fe20008000000 */
[----:B------:R-:W-:Y:S01]  /*3db0*/  UMOV UR40, UR9 ;  /* 0x0000000900287c82 */ /* 0x000fe20008000000 */
[----:B------:R-:W-:Y:S02]  /*3dc0*/  UISETP.NE.AND UP0, UPT, UR15, 0x1, UPT ;  /* 0x000000010f00788c */ /* 0x000fe4000bf05270 */
[----:B------:R-:W-:Y:S02]  /*3dd0*/  UPLOP3.LUT UP4, UPT, UPT, UPT, UPT, 0x40, 0x4 ;  /* 0x000000000004789c */ /* 0x000fe40003f8e870 */
[----:B------:R-:W-:Y:S01]  /*3de0*/  UISETP.GE.AND UP2, UPT, UR42, 0x1, UPT ;  /* 0x000000012a00788c */ /* 0x000fe2000bf46270 */
[----:B------:R-:W3:Y:S01]  /*3df0*/  LDCU.64 UR22, c[0x0][0xb28] ;  /* 0x00016500ff1677ac */ /* 0x000ee20008000a00 */
[----:B------:R-:W-:-:S02]  /*3e00*/  UISETP.NE.AND.EX UP6, UPT, UR29, URZ, UPT, UP6 ;  /* 0x000000ff1d00728c */ /* 0x000fc4000bfc5360 */
[----:B------:R-:W-:Y:S02]  /*3e10*/  UPRMT UR38, UR10, 0x654, UR38 ;  /* 0x000006540a267896 */ /* 0x000fe40008000026 */
[----:B------:R-:W-:Y:S02]  /*3e20*/  UPRMT UR39, UR10, 0x654, UR17 ;  /* 0x000006540a277896 */ /* 0x000fe40008000011 */
[----:B------:R-:W-:Y:S02]  /*3e30*/  USHF.R.U32.HI UR41, URZ, UR33, UR41 ;  /* 0x00000021ff297299 */ /* 0x000fe40008011629 */
[----:B--2---:R-:W-:Y:S02]  /*3e40*/  USHF.R.U32.HI UR40, URZ, UR43, UR40 ;  /* 0x0000002bff287299 */ /* 0x004fe40008011628 */
[----:B------:R-:W-:Y:S02]  /*3e50*/  UISETP.NE.AND UP0, UPT, UR34, 0x1, UPT ;  /* 0x000000012200788c */ /* 0x000fe4000bf05270 */
[----:B-1----:R-:W-:-:S11]  /*3e60*/  UISETP.NE.AND UP3, UPT, UR4, 0x1, UPT ;  /* 0x000000010400788c */ /* 0x002fd6000bf65270 */
.L_x_82:
[C---:B------:R-:W-:Y:S02]  /*3e70*/  LEA R8, R10.reuse, UR21, 0x3 ;  /* 0x000000150a087c11 */ /* 0x040fe4000f8e18ff */
[----:B------:R-:W-:Y:S02]  /*3e80*/  SHF.L.U32 R5, R9, 0x1f, RZ ;  /* 0x0000001f09057819 */ /* 0x000fe400000006ff */
[----:B------:R-:W-:Y:S02]  /*3e90*/  LEA R6, R10, UR21, 0x4 ;  /* 0x000000150a067c11 */ /* 0x000fe4000f8e20ff */
[----:B-1----:R-:W1:Y:S02]  /*3ea0*/  SYNCS.PHASECHK.TRANS64.TRYWAIT P0, [R8+URZ+0x60], R5 ;  /* 0x00006005080075a7 */ /* 0x002e6400080011ff */
[----:B-1----:R-:W-:Y:S05]  /*3eb0*/  @!P0 BRA `(.L_x_74) ;  /* 0x0000003c009c8947 */ /* 0x002fea0003800000 */
.L_x_136:
[----:B-1----:R-:W1:Y:S01]  /*3ec0*/  LDS.128 R4, [R6+0xf0] ;  /* 0x0000f00006047984 */ /* 0x002e620000000c00 */
[----:B------:R-:W-:Y:S01]  /*3ed0*/  UISETP.GE.AND UP0, UPT, UR42, 0x1, UPT ;  /* 0x000000012a00788c */ /* 0x000fe2000bf06270 */
[----:B------:R-:W-:Y:S01]  /*3ee0*/  @!PT LDS RZ, [RZ] ;  /* 0x00000000fffff984 */ /* 0x000fe20000000800 */
[----:B------:R-:W-:Y:S01]  /*3ef0*/  @!PT LDS RZ, [RZ] ;  /* 0x00000000fffff984 */ /* 0x000fe20000000800 */
[----:B------:R-:W-:Y:S01]  /*3f00*/  @!PT LDS RZ, [RZ] ;  /* 0x00000000fffff984 */ /* 0x000fe20000000800 */
[----:B------:R-:W-:Y:S01]  /*3f10*/  @!PT LDS RZ, [RZ] ;  /* 0x00000000fffff984 */ /* 0x000fe20000000800 */
[----:B------:R2:W-:Y:S06]  /*3f20*/  MEMBAR.ALL.CTA ;  /* 0x0000000000007992 */ /* 0x0005ec0000008000 */
[----:B--2---:R-:W2:Y:S01]  /*3f30*/  FENCE.VIEW.ASYNC.S ;  /* 0x00000000000073c6 */ /* 0x004ea20000000000 */
[----:B-1----:R-:W-:Y:S11]  /*3f40*/  LOP3.LUT P0, RZ, R6, 0x1, RZ, 0xc0, !PT ;  /* 0x0000000106ff7812 */ /* 0x002ff6000780c0ff */
[----:B------:R-:W-:Y:S02]  /*3f50*/  @!UPT UIADD3 URZ, UPT, UPT, URZ, URZ, URZ ;  /* 0x000000fffffff290 */ /* 0x000fe4000fffe0ff */
[----:B--2---:R-:W-:Y:S01]  /*3f60*/  VOTEU.ANY UP2, P0 ;  /* 0x0000000000ff7886 */ /* 0x004fe20000040100 */
[----:B------:R-:W-:Y:S11]  /*3f70*/  PLOP3.LUT P0, PT, PT, PT, UP2, 0x80, 0x8 ;  /* 0x000000000008781c */ /* 0x000ff60003f0f028 */
[----:B------:R-:W-:Y:S02]  /*3f80*/  @!UPT UIADD3 URZ, UPT, UPT, URZ, URZ, URZ ;  /* 0x000000fffffff290 */ /* 0x000fe4000fffe0ff */
[----:B------:R-:W-:Y:S02]  /*3f90*/  @P0 SHF.R.U32.HI R0, RZ, 0x10, R5 ;  /* 0x00000010ff000819 */ /* 0x000fe40000011605 */
[----:B------:R-:W-:Y:S02]  /*3fa0*/  @P0 MOV R2, R4 ;  /* 0x0000000400020202 */ /* 0x000fe40000000f00 */
[----:B------:R-:W-:Y:S01]  /*3fb0*/  @P0 R2UR UR4, R0 ;  /* 0x00000000000402ca */ /* 0x000fe200000e0000 */
[----:B------:R-:W-:Y:S01]  /*3fc0*/  VIADD R0, R8, 0x70 ;  /* 0x0000007008007836 */ /* 0x000fe20000000000 */
[----:B------:R-:W-:Y:S02]  /*3fd0*/  @P0 LOP3.LUT R4, R5, 0xffff, RZ, 0xc0, !PT ;  /* 0x0000ffff05040812 */ /* 0x000fe400078ec0ff */
[----:B------:R-:W-:Y:S02]  /*3fe0*/  @P0 R2UR UR6, R2 ;  /* 0x00000000020602ca */ /* 0x000fe400000e0000 */
[----:B------:R-:W-:Y:S02]  /*3ff0*/  PRMT R0, RZ, 0x654, R0 ;  /* 0x00000654ff007816 */ /* 0x000fe40000000000 */
[----:B------:R-:W-:Y:S02]  /*4000*/  @P0 R2UR UR5, R4 ;  /* 0x00000000040502ca */ /* 0x000fe400000e0000 */
[----:B------:R1:W-:Y:S03]  /*4010*/  SYNCS.ARRIVE.TRANS64.RED.A1T0 RZ, [R0+URZ], RZ ;  /* 0x000000ff00ff79a7 */ /* 0x0003e600081004ff */
[----:B------:R-:W-:Y:S04]  /*4020*/  @UP2 UMOV UR26, UR4 ;  /* 0x00000004001a2c82 */ /* 0x000fe80008000000 */
[----:B------:R-:W-:Y:S04]  /*4030*/  @UP2 UMOV UR14, UR6 ;  /* 0x00000006000e2c82 */ /* 0x000fe80008000000 */
[----:B------:R-:W-:Y:S01]  /*4040*/  @UP2 UMOV UR13, UR5 ;  /* 0x00000005000d2c82 */ /* 0x000fe20008000000 */
[----:B------:R-:W-:Y:S05]  /*4050*/  BRA.U !UP0, `(.L_x_75) ;  /* 0x0000000108c07547 */ /* 0x000fea000b800000 */
[----:B------:R-:W-:Y:S02]  /*4060*/  UIMAD.WIDE.U32 UR8, UR13, UR35, URZ ;  /* 0x000000230d0872a5 */ /* 0x000fe4000f8e00ff */
[----:B------:R-:W-:Y:S02]  /*4070*/  UP2UR UR12, UPR, URZ, 0x4 ;  /* 0x00000004ff0c7883 */ /* 0x000fe40008000000 */
[----:B------:R-:W-:Y:S02]  /*4080*/  UISETP.NE.AND UP2, UPT, UR34, 0x1, UPT ;  /* 0x000000012200788c */ /* 0x000fe4000bf45270 */
[----:B------:R-:W-:Y:S02]  /*4090*/  UIMAD.WIDE.U32 UR10, UR14, UR32, URZ ;  /* 0x000000200e0a72a5 */ /* 0x000fe4000f8e00ff */
[----:B------:R-:W-:Y:S02]  /*40a0*/  USEL UR4, UR27, UR40, !UP2 ;  /* 0x000000281b047287 */ /* 0x000fe4000d000000 */
[----:B------:R-:W-:Y:S02]  /*40b0*/  UISETP.NE.AND UP0, UPT, UR15, 0x1, UPT ;  /* 0x000000010f00788c */ /* 0x000fe4000bf05270 */
[----:B------:R-:W-:Y:S02]  /*40c0*/  UP2UR UR16, UPR, URZ, 0x2 ;  /* 0x00000002ff107883 */ /* 0x000fe40008000000 */
[----:B------:R-:W-:Y:S02]  /*40d0*/  UISETP.NE.AND UP1, UPT, UR42, 0x1, UPT ;  /* 0x000000012a00788c */ /* 0x000fe4000bf25270 */
[----:B---3--:R-:W-:Y:S02]  /*40e0*/  UIMAD.WIDE.U32 UR18, UR4, UR22, URZ ;  /* 0x00000016041272a5 */ /* 0x008fe4000f8e00ff */
[----:B------:R-:W-:Y:S01]  /*40f0*/  USEL UR7, UR31, UR41, !UP0 ;  /* 0x000000291f077287 */ /* 0x000fe2000c000000 */
[----:B------:R-:W-:Y:S02]  /*4100*/  UMOV UR5, UR9 ;  /* 0x0000000900057c82 */ /* 0x000fe40008000000 */
[----:B------:R-:W-:Y:S02]  /*4110*/  USHF.R.U32.HI UR6, URZ, UR43, UR5 ;  /* 0x0000002bff067299 */ /* 0x000fe40008011605 */
[----:B------:R-:W-:Y:S02]  /*4120*/  UIMAD.WIDE.U32 UR24, UR7, UR22, URZ ;  /* 0x00000016071872a5 */ /* 0x000fe4000f8e00ff */
[----:B------:R-:W-:Y:S02]  /*4130*/  USEL UR6, UR13, UR6, !UP2 ;  /* 0x000000060d067287 */ /* 0x000fe4000d000000 */
[----:B------:R-:W-:Y:S01]  /*4140*/  UISETP.NE.AND UP2, UPT, UR12, URZ, UPT ;  /* 0x000000ff0c00728c */ /* 0x000fe2000bf45270 */
[----:B------:R-:W-:Y:S01]  /*4150*/  UMOV UR5, UR11 ;  /* 0x0000000b00057c82 */ /* 0x000fe20008000000 */
[----:B------:R-:W-:Y:S02]  /*4160*/  UIMAD.WIDE.U32 UR10, UR6, UR22, URZ ;  /* 0x00000016060a72a5 */ /* 0x000fe4000f8e00ff */
[----:B------:R-:W-:Y:S03]  /*4170*/  USHF.R.U32.HI UR8, URZ, UR33, UR5 ;  /* 0x00000021ff087299 */ /* 0x000fe60008011605 */
[----:B------:R-:W-:Y:S02]  /*4180*/  UMOV UR5, UR19 ;  /* 0x0000001300057c82 */ /* 0x000fe40008000000 */
[----:B------:R-:W-:Y:S03]  /*4190*/  @UP1 USHF.R.U32.HI UR4, URZ, UR23, UR5 ;  /* 0x00000017ff041299 */ /* 0x000fe60008011605 */
[----:B------:R-:W-:Y:S01]  /*41a0*/  UMOV UR5, UR25 ;  /* 0x0000001900057c82 */ /* 0x000fe20008000000 */
[----:B------:R-:W-:Y:S02]  /*41b0*/  UIMAD UR4, UR42, UR4, URZ ;  /* 0x000000042a0472a4 */ /* 0x000fe4000f8e02ff */
[----:B------:R-:W-:Y:S02]  /*41c0*/  @UP1 USHF.R.U32.HI UR7, URZ, UR23, UR5 ;  /* 0x00000017ff071299 */ /* 0x000fe40008011605 */
[----:B------:R-:W-:Y:S02]  /*41d0*/  USEL UR5, UR14, UR8, !UP0 ;  /* 0x000000080e057287 */ /* 0x000fe4000c000000 */
[----:B------:R-:W-:Y:S02]  /*41e0*/  UIMAD UR8, UR42, UR7, URZ ;  /* 0x000000072a0872a4 */ /* 0x000fe4000f8e02ff */
[----:B------:R-:W-:Y:S03]  /*41f0*/  UISETP.GE.AND UP0, UPT, UR6, UR4, UPT ;  /* 0x000000040600728c */ /* 0x000fe6000bf06270 */
[----:B------:R-:W-:Y:S01]  /*4200*/  UMOV UR4, UR11 ;  /* 0x0000000b00047c82 */ /* 0x000fe20008000000 */
[----:B------:R-:W-:Y:S02]  /*4210*/  UISETP.GE.OR UP0, UPT, UR5, UR8, UP0 ;  /* 0x000000080500728c */ /* 0x000fe40008706670 */
[----:B------:R-:W-:Y:S02]  /*4220*/  USHF.R.U32.HI UR4, URZ, UR23, UR4 ;  /* 0x00000017ff047299 */ /* 0x000fe40008011604 */
[----:B------:R-:W-:Y:S02]  /*4230*/  UIMAD.WIDE.U32 UR8, UR5, UR22, URZ ;  /* 0x00000016050872a5 */ /* 0x000fe4000f8e00ff */
[----:B------:R-:W-:Y:S04]  /*4240*/  USEL UR10, UR6, UR4, !UP1 ;  /* 0x00000004060a7287 */ /* 0x000fe8000c800000 */
[----:B------:R-:W-:Y:S01]  /*4250*/  UIADD3 UR11, UPT, UPT, -UR10, URZ, URZ ;  /* 0x000000ff0a0b7290 */ /* 0x000fe2000fffe1ff */
[----:B------:R-:W-:Y:S02]  /*4260*/  @!UP0 UMOV UR4, UR9 ;  /* 0x0000000900048c82 */ /* 0x000fe40008000000 */
[----:B------:R-:W-:Y:S02]  /*4270*/  @!UP0 USHF.R.U32.HI UR4, URZ, UR23, UR4 ;  /* 0x00000017ff048299 */ /* 0x000fe40008011604 */
[----:B------:R-:W-:Y:S02]  /*4280*/  UIMAD UR8, UR42, UR11, UR6 ;  /* 0x0000000b2a0872a4 */ /* 0x000fe4000f8e0206 */
[----:B------:R-:W-:Y:S02]  /*4290*/  @!UP0 USEL UR4, UR5, UR4, !UP1 ;  /* 0x0000000405048287 */ /* 0x000fe4000c800000 */
[----:B------:R-:W-:Y:S02]  /*42a0*/  UISETP.NE.AND UP1, UPT, UR16, URZ, UPT ;  /* 0x000000ff1000728c */ /* 0x000fe4000bf25270 */
[----:B------:R-:W-:Y:S02]  /*42b0*/  @!UP0 UIMAD UR8, UR7, UR8, UR4 ;  /* 0x00000008070882a4 */ /* 0x000fe4000f8e0204 */
[----:B------:R-:W-:Y:S02]  /*42c0*/  @!UP0 UIADD3 UR9, UPT, UPT, UR10, -UR4, URZ ;  /* 0x800000040a098290 */ /* 0x000fe4000fffe0ff */
[----:B------:R-:W-:Y:S02]  /*42d0*/  UIADD3 UR4, UPT, UPT, -UR5, URZ, URZ ;  /* 0x000000ff05047290 */ /* 0x000fe4000fffe1ff */
[----:B------:R-:W-:Y:S02]  /*42e0*/  UIADD3 UR7, UPT, UPT, -UR6, URZ, URZ ;  /* 0x000000ff06077290 */ /* 0x000fe4000fffe1ff */
[----:B------:R-:W-:Y:S02]  /*42f0*/  @!UP0 UIMAD UR6, UR9, UR42, UR5 ;  /* 0x0000002a090682a4 */ /* 0x000fe4000f8e0205 */
[----:B------:R-:W-:Y:S02]  /*4300*/  UIMAD UR14, UR15, UR4, UR14 ;  /* 0x000000040f0e72a4 */ /* 0x000fe4000f8e020e */
[----:B------:R-:W-:Y:S01]  /*4310*/  UIMAD UR13, UR34, UR7, UR13 ;  /* 0x00000007220d72a4 */ /* 0x000fe2000f8e020d */
[----:B------:R-:W-:Y:S02]  /*4320*/  @!UP0 UMOV UR5, UR8 ;  /* 0x0000000800058c82 */ /* 0x000fe40008000000 */
[----:B------:R-:W-:Y:S02]  /*4330*/  UIMAD UR14, UR5, UR15, UR14 ;  /* 0x0000000f050e72a4 */ /* 0x000fe4000f8e020e */
[----:B------:R-:W-:Y:S11]  /*4340*/  UIMAD UR13, UR6, UR34, UR13 ;  /* 0x00000022060d72a4 */ /* 0x000ff6000f8e020d */
[----:B------:R-:W-:Y:S01]  /*4350*/  @!UPT UIADD3 URZ, UPT, UPT, URZ, URZ, URZ ;  /* 0x000000fffffff290 */ /* 0x000fe2000fffe0ff */
.L_x_75:
[----:B------:R-:W2:Y:S01]  /*4360*/  @!UP3 LDCU.128 UR8, c[0x0][0xb10] ;  /* 0x00016200ff08b7ac */ /* 0x000ea20008000c00 */
[----:B------:R-:W-:Y:S02]  /*4370*/  ISETP.NE.U32.AND P0, PT, RZ, UR28, PT ;  /* 0x0000001cff007c0c */ /* 0x000fe4000bf05070 */
[----:B------:R-:W-:Y:S02]  /*4380*/  SHF.L.U32 R4, R11, 0x1f, RZ ;  /* 0x0000001f0b047819 */ /* 0x000fe400000006ff */
[----:B------:R-:W-:Y:S01]  /*4390*/  ISETP.NE.AND.EX P0, PT, RZ, UR29, PT, P0 ;  /* 0x0000001dff007c0c */ /* 0x000fe2000bf05300 */
[----:B------:R-:W4:Y:S01]  /*43a0*/  @!UP3 LDCU UR5, c[0x0][0xb0c] ;  /* 0x00016180ff05b7ac */ /* 0x000f220008000800 */
[----:B------:R-:W-:Y:S02]  /*43b0*/  USHF.L.U32 UR19, UR20, 0x6, URZ ;  /* 0x0000000614137899 */ /* 0x000fe400080006ff */
[----:B------:R-:W-:Y:S02]  /*43c0*/  USHF.L.U32 UR18, UR30, 0x7, URZ ;  /* 0x000000071e127899 */ /* 0x000fe400080006ff */
[----:B--2---:R-:W-:Y:S07]  /*43d0*/  UIMAD.WIDE.U32 UR6, UR14, UR8, URZ ;  /* 0x000000080e0672a5 */ /* 0x004fee000f8e00ff */
[----:B------:R-:W-:Y:S01]  /*43e0*/  @!UP3 UMOV UR4, UR7 ;  /* 0x000000070004bc82 */ /* 0x000fe20008000000 */
[----:B----4-:R-:W-:Y:S02]  /*43f0*/  @!UP3 UISETP.NE.AND UP0, UPT, UR5, 0x1, UPT ;  /* 0x000000010500b88c */ /* 0x010fe4000bf05270 */
[----:B------:R-:W-:Y:S02]  /*4400*/  @!UP3 USHF.R.U32.HI UR4, URZ, UR9, UR4 ;  /* 0x00000009ff04b299 */ /* 0x000fe40008011604 */
[----:B------:R-:W-:Y:S02]  /*4410*/  UIMAD.WIDE.U32 UR6, UR13, UR11, URZ ;  /* 0x0000000b0d0672a5 */ /* 0x000fe4000f8e00ff */
[----:B------:R-:W-:Y:S02]  /*4420*/  @!UP3 USEL UR8, UR14, UR4, !UP0 ;  /* 0x000000040e08b287 */ /* 0x000fe4000c000000 */
[----:B------:R-:W-:Y:S03]  /*4430*/  @!UP3 UISETP.NE.AND UP0, UPT, UR10, 0x1, UPT ;  /* 0x000000010a00b88c */ /* 0x000fe6000bf05270 */
[----:B------:R-:W-:Y:S02]  /*4440*/  @!UP3 UMOV UR6, UR7 ;  /* 0x000000070006bc82 */ /* 0x000fe40008000000 */
[----:B------:R-:W2:Y:S02]  /*4450*/  @!UP3 LDCU UR4, c[0x0][0xb20] ;  /* 0x00016400ff04b7ac */ /* 0x000ea40008000800 */
[----:B--2---:R-:W-:Y:S04]  /*4460*/  @!UP3 USHF.R.U32.HI UR6, URZ, UR4, UR6 ;  /* 0x00000004ff06b299 */ /* 0x004fe80008011606 */
[----:B------:R-:W-:Y:S04]  /*4470*/  @!UP3 USEL UR6, UR13, UR6, !UP0 ;  /* 0x000000060d06b287 */ /* 0x000fe8000c000000 */
[----:B------:R-:W-:Y:S02]  /*4480*/  @!UP3 UIADD3 UR4, UPT, UPT, -UR8, UR6, URZ ;  /* 0x000000060804b290 */ /* 0x000fe4000fffe1ff */
[----:B------:R-:W-:Y:S02]  /*4490*/  @!UP3 UIADD3 UR6, UPT, UPT, UR8, -UR6, URZ ;  /* 0x800000060806b290 */ /* 0x000fe4000fffe0ff */
[----:B------:R-:W-:Y:S02]  /*44a0*/  @!UP3 UIMAD UR14, UR4, UR5, UR14 ;  /* 0x00000005040eb2a4 */ /* 0x000fe4000f8e020e */
[----:B------:R-:W-:Y:S01]  /*44b0*/  @!UP3 UIMAD UR13, UR6, UR10, UR13 ;  /* 0x0000000a060db2a4 */ /* 0x000fe2000f8e020d */
[----:B------:R-:W-:Y:S11]  /*44c0*/  BRA.U UP4, `(.L_x_76) ;  /* 0x0000000104107547 */ /* 0x000ff6000b800000 */
[----:B-1----:R-:W-:Y:S04]  /*44d0*/  MOV R0, UR37 ;  /* 0x0000002500007c02 */ /* 0x002fe80008000f00 */
[----:B------:R-:W-:Y:S04]  /*44e0*/  SHF.L.U32 R5, R0, 0x1f, RZ ;  /* 0x0000001f00057819 */ /* 0x000fe800000006ff */
[----:B------:R-:W1:Y:S02]  /*44f0*/  SYNCS.PHASECHK.TRANS64.TRYWAIT P1, [UR21+0x58], R5 ;  /* 0x00005805ff0075a7 */ /* 0x000e640008021115 */
[----:B-1----:R-:W-:Y:S05]  /*4500*/  @!P1 BRA `(.L_x_77) ;  /* 0x00000038001c9947 */ /* 0x002fea0003800000 */
.L_x_76:
[----:B------:R-:W-:Y:S05]  /*4510*/  BRA.U !UP6, `(.L_x_78) ;  /* 0x000000010e387547 */ /* 0x000fea000b800000 */
[----:B------:R-:W-:Y:S01]  /*4520*/  UPLOP3.LUT UP1, UPT, UPT, UPT, UP5, 0x80, 0x8 ;  /* 0x000000000008789c */ /* 0x000fe20003f2f050 */
[----:B-1----:R-:W-:Y:S01]  /*4530*/  HFMA2 R0, -RZ, RZ, 0, 5.9604644775390625e-08 ;  /* 0x00000001ff007431 */ /* 0x002fe200000001ff */
[----:B------:R-:W1:Y:S01]  /*4540*/  LDCU.64 UR8, c[0x0][0x358] ;  /* 0x00006b00ff0877ac */ /* 0x000e620008000a00 */
[----:B------:R-:W-:Y:S03]  /*4550*/  IMAD.MOV.U32 R84, RZ, RZ, 0x1 ;  /* 0x00000001ff547424 */ /* 0x000fe600078e00ff */
[----:B------:R-:W-:Y:S05]  /*4560*/  PLOP3.LUT P1, PT, PT, PT, UP1, 0x80, 0x8 ;  /* 0x000000000008781c */ /* 0x000fea0003f2f018 */
[----:B------:R-:W2:Y:S01]  /*4570*/  @UP1 LDCU.64 UR4, c[0x0][0x888] ;  /* 0x00011100ff0417ac */ /* 0x000ea20008000a00 */
[----:B------:R-:W-:Y:S07]  /*4580*/  @UP1 UIMAD UR6, UR36, UR28, URZ ;  /* 0x0000001c240612a4 */ /* 0x000fee000f8e02ff */
[----:B------:R-:W-:Y:S01]  /*4590*/  @!P1 PRMT R84, R0, 0x7610, R84 ;  /* 0x0000761000549816 */ /* 0x000fe20000000054 */
[----:B--2---:R-:W-:Y:S06]  /*45a0*/  @UP1 UIMAD.WIDE UR4, UR6, 0x4, UR4 ;  /* 0x00000004060418a5 */ /* 0x004fec000f8e0204 */
[----:B------:R-:W-:Y:S01]  /*45b0*/  IMAD.U32 R6, RZ, RZ, UR4 ;  /* 0x00000004ff067e24 */ /* 0x000fe2000f8e00ff */
[----:B------:R-:W-:Y:S04]  /*45c0*/  MOV R7, UR5 ;  /* 0x0000000500077c02 */ /* 0x000fe80008000f00 */
[----:B------:R-:W2:Y:S01]  /*45d0*/  @!UP1 LDCU UR4, c[0x0][0x880] ;  /* 0x00011000ff0497ac */ /* 0x000ea20008000800 */
[----:B-1---5:R4:W5:Y:S02]  /*45e0*/  @P1 LDG.E R41, desc[UR8][R6.64] ;  /* 0x0000000806291981 */ /* 0x022964000c1e1900 */
[----:B--2-4-:R-:W-:Y:S07]  /*45f0*/  @!P1 IMAD.U32 R41, RZ, RZ, UR4 ;  /* 0x00000004ff299e24 */ /* 0x014fee000f8e00ff */
.L_x_78:
[----:B-----5:R-:W-:Y:S01]  /*4600*/  @!P0 FSETP.EQ.AND P2, PT, R41, RZ, PT ;  /* 0x000000ff2900820b */ /* 0x020fe20003f42000 */
[----:B------:R-:W-:Y:S01]  /*4610*/  @!UPT UIADD3 URZ, UPT, UPT, URZ, URZ, URZ ;  /* 0x000000fffffff290 */ /* 0x000fe2000fffe0ff */
[----:B------:R-:W-:Y:S11]  /*4620*/  @!P0 BRA `(.L_x_79) ;  /* 0x0000000000148947 */ /* 0x000ff60003800000 */
[----:B------:R-:W-:Y:S02]  /*4630*/  LOP3.LUT P0, RZ, R84, 0xff, RZ, 0xc0, !PT ;  /* 0x000000ff54ff7812 */ /* 0x000fe4000780c0ff */
[----:B------:R-:W-:Y:S04]  /*4640*/  PLOP3.LUT P2, PT, PT, PT, UP1, 0x80, 0x8 ;  /* 0x000000000008781c */ /* 0x000fe80003f4f018 */
[----:B------:R-:W-:Y:S07]  /*4650*/  PLOP3.LUT P2, PT, P2, PT, PT, 0x8, 0x80 ;  /* 0x000000000080781c */ /* 0x000fee000174e170 */
[----:B------:R-:W-:Y:S11]  /*4660*/  @P0 FSETP.EQ.AND P2, PT, R41, RZ, PT ;  /* 0x000000ff2900020b */ /* 0x000ff60003f42000 */
[----:B------:R-:W-:Y:S02]  /*4670*/  @!UPT UIADD3 URZ, UPT, UPT, URZ, URZ, URZ ;  /* 0x000000fffffff290 */ /* 0x000fe4000fffe0ff */
.L_x_79:
[----:B------:R-:W2:Y:S01]  /*4680*/  SYNCS.PHASECHK.TRANS64.TRYWAIT P0, [UR21+0x40], R4 ;  /* 0x00004004ff0075a7 */ /* 0x000ea20008001115 */
[----:B------:R-:W-:Y:S04]  /*4690*/  ELECT P1, URZ, PT ;  /* 0x0000000000ff782f */ /* 0x000fe80003820000 */
[----:B------:R-:W-:Y:S01]  /*46a0*/  PLOP3.LUT P1, PT, P2, P1, PT, 0xf2, 0x2f ;  /* 0x00000000002f781c */ /* 0x000fe20001723e72 */
[----:B------:R-:W-:Y:S01]  /*46b0*/  @!UPT UIADD3 URZ, UPT, UPT, URZ, URZ, URZ ;  /* 0x000000fffffff290 */ /* 0x000fe2000fffe0ff */
[----:B--2---:R-:W-:Y:S11]  /*46c0*/  @!P0 BRA `(.L_x_80) ;  /* 0x0000003400c48947 */ /* 0x004ff60003800000 */
.L_x_139:
[----:B------:R-:W-:Y:S01]  /*46d0*/  @!P1 IADD3 R2, P0, PT, R12, 0x580, RZ ;  /* 0x000005800c029810 */ /* 0x000fe20007f1e0ff */
[----:B------:R-:W-:Y:S01]  /*46e0*/  VOTEU.ALL UP0, P1 ;  /* 0x0000000000ff7886 */ /* 0x000fe20000800000 */
[----:B------:R-:W-:Y:S01]  /*46f0*/  UMOV UR6, 0x0 ;  /* 0x0000000000067882 */ /* 0x000fe20000000000 */
[----:B------:R-:W-:Y:S01]  /*4700*/  UMOV UR7, 0x10000000 ;  /* 0x1000000000077882 */ /* 0x000fe20000000000 */
[----:B------:R-:W-:Y:S01]  /*4710*/  @!P1 R2UR UR5, R2 ;  /* 0x00000000020592ca */ /* 0x000fe200000e0000 */
[----:B-1----:R-:W-:Y:S01]  /*4720*/  @!P1 IMAD.X R0, RZ, RZ, R13, P0 ;  /* 0x000000ffff009224 */ /* 0x002fe200000e060d */
[----:B------:R-:W-:Y:S01]  /*4730*/  @!UP0 UIADD3 UR16, UPT, UPT, UR21, 0x200, URZ ;  /* 0x0000020015108890 */ /* 0x000fe2000fffe0ff */
[----:B------:R-:W-:Y:S01]  /*4740*/  VIADD R10, R10, 0x1 ;  /* 0x000000010a0a7836 */ /* 0x000fe20000000000 */
[----:B------:R-:W-:Y:S01]  /*4750*/  VOTEU.ALL UP0, P1 ;  /* 0x0000000000ff7886 */ /* 0x000fe20000800000 */
[----:B------:R-:W-:Y:S01]  /*4760*/  UMOV UR20, UR36 ;  /* 0x0000002400147c82 */ /* 0x000fe20008000000 */
[----:B------:R-:W-:Y:S01]  /*4770*/  @!P1 R2UR UR4, R0 ;  /* 0x00000000000492ca */ /* 0x000fe200000e0000 */
[----:B------:R-:W-:Y:S06]  /*4780*/  @!P1 IMAD.MOV.U32 R0, RZ, RZ, 0x1000 ;  /* 0x00001000ff009424 */ /* 0x000fec00078e00ff */
[----:B------:R-:W-:Y:S06]  /*4790*/  IMAD.U32 R6, RZ, RZ, UR5 ;  /* 0x00000005ff067e24 */ /* 0x000fec000f8e00ff */
[----:B------:R-:W-:Y:S01]  /*47a0*/  IMAD.U32 R7, RZ, RZ, UR4 ;  /* 0x00000004ff077e24 */ /* 0x000fe2000f8e00ff */
[----:B------:R-:W-:Y:S04]  /*47b0*/  @!P1 R2UR UR4, R6 ;  /* 0x00000000060492ca */ /* 0x000fe800000e0000 */
[----:B------:R-:W-:Y:S11]  /*47c0*/  @!P1 R2UR UR5, R7 ;  /* 0x00000000070592ca */ /* 0x000ff600000e0000 */
[----:B------:R-:W-:Y:S02]  /*47d0*/  @!UPT UIADD3 URZ, UPT, UPT, URZ, URZ, URZ ;  /* 0x000000fffffff290 */ /* 0x000fe4000fffe0ff */
[----:B------:R1:W-:Y:S01]  /*47e0*/  @!UP0 UTMALDG.3D [UR16], [UR4], desc[UR6] ;  /* 0x00000610040085b4 */ /* 0x0003e20008011000 */
[----:B------:R1:W-:Y:S01]  /*47f0*/  @!P1 SYNCS.ARRIVE.TRANS64.RED.A0TR RZ, [UR21+0x30], R0 ;  /* 0x00003000ffff99a7 */ /* 0x0003e20008300415 */
[----:B------:R-:W-:Y:S01]  /*4800*/  SYNCS.ARRIVE.TRANS64.RED.A1T0 RZ, [UR39], RZ ;  /* 0x000000ffffff79a7 */ /* 0x000fe20008100427 */
[----:B------:R-:W2:Y:S02]  /*4810*/  SYNCS.PHASECHK.TRANS64.TRYWAIT P0, [UR21+0x48], R4 ;  /* 0x00004804ff0075a7 */ /* 0x000ea40008001115 */
[----:B-12---:R-:W-:Y:S05]  /*4820*/  @!P0 BRA `(.L_x_81) ;  /* 0x0000003400848947 */ /* 0x006fea0003800000 */
.L_x_141:
[----:B------:R-:W-:Y:S01]  /*4830*/  @!P1 IADD3 R2, P0, PT, R12, 0x580, RZ ;  /* 0x000005800c029810 */ /* 0x000fe20007f1e0ff */
[----:B------:R-:W-:Y:S01]  /*4840*/  VOTEU.ALL UP0, P1 ;  /* 0x0000000000ff7886 */ /* 0x000fe20000800000 */
[----:B------:R-:W-:Y:S01]  /*4850*/  UMOV UR6, 0x0 ;  /* 0x0000000000067882 */ /* 0x000fe20000000000 */
[----:B------:R-:W-:Y:S01]  /*4860*/  UMOV UR7, 0x10000000 ;  /* 0x1000000000077882 */ /* 0x000fe20000000000 */
[----:B------:R-:W-:Y:S01]  /*4870*/  @!P1 R2UR UR5, R2 ;  /* 0x00000000020592ca */ /* 0x000fe200000e0000 */
[----:B------:R-:W-:Y:S01]  /*4880*/  @!P1 IMAD.X R0, RZ, RZ, R13, P0 ;  /* 0x000000ffff009224 */ /* 0x000fe200000e060d */
[----:B------:R-:W-:Y:S01]  /*4890*/  @!UP0 UIADD3 UR10, UPT, UPT, UR18, 0x40, URZ ;  /* 0x00000040120a8890 */ /* 0x000fe2000fffe0ff */
[----:B------:R-:W-:Y:S01]  /*48a0*/  ISETP.NE.AND P0, PT, R10, 0x2, PT ;  /* 0x000000020a00780c */ /* 0x000fe20003f05270 */
[----:B------:R-:W-:Y:S01]  /*48b0*/  @!UP0 UIADD3 UR8, UPT, UPT, UR21, 0x1200, URZ ;  /* 0x0000120015088890 */ /* 0x000fe2000fffe0ff */
[----:B------:R-:W-:Y:S01]  /*48c0*/  LOP3.LUT R11, R11, 0x1, RZ, 0x3c, !PT ;  /* 0x000000010b0b7812 */ /* 0x000fe200078e3cff */
[----:B------:R-:W-:Y:S01]  /*48d0*/  @!UP0 UIADD3 UR9, UPT, UPT, UR21, 0x38, URZ ;  /* 0x0000003815098890 */ /* 0x000fe2000fffe0ff */
[----:B------:R-:W-:Y:S01]  /*48e0*/  @!P1 R2UR UR4, R0 ;  /* 0x00000000000492ca */ /* 0x000fe200000e0000 */
[----:B------:R-:W-:Y:S01]  /*48f0*/  VOTEU.ALL UP0, P1 ;  /* 0x0000000000ff7886 */ /* 0x000fe20000800000 */
[----:B------:R-:W-:Y:S01]  /*4900*/  UMOV UR11, UR19 ;  /* 0x00000013000b7c82 */ /* 0x000fe20008000000 */
[----:B------:R-:W-:Y:S01]  /*4910*/  UMOV UR12, UR36 ;  /* 0x00000024000c7c82 */ /* 0x000fe20008000000 */
[----:B------:R-:W-:Y:S01]  /*4920*/  SEL R0, RZ, 0x1, P0 ;  /* 0x00000001ff007807 */ /* 0x000fe20000000000 */
[----:B------:R-:W-:Y:S01]  /*4930*/  UIADD3 UR30, UPT, UPT, UR13, UR59, URZ ;  /* 0x0000003b0d1e7290 */ /* 0x000fe2000fffe0ff */
[----:B-1----:R-:W-:Y:S01]  /*4940*/  IMAD.U32 R4, RZ, RZ, UR5 ;  /* 0x00000005ff047e24 */ /* 0x002fe2000f8e00ff */
[----:B------:R-:W-:Y:S01]  /*4950*/  SEL R10, R10, RZ, P0 ;  /* 0x000000ff0a0a7207 */ /* 0x000fe20000000000 */
[----:B------:R-:W-:Y:S01]  /*4960*/  UIADD3 UR20, UPT, UPT, UR14, UR62, URZ ;  /* 0x0000003e0e147290 */ /* 0x000fe2000fffe0ff */
[----:B------:R-:W-:Y:S01]  /*4970*/  LOP3.LUT R9, R9, R0, RZ, 0x3c, !PT ;  /* 0x0000000009097212 */ /* 0x000fe200078e3cff */
[----:B------:R-:W-:Y:S01]  /*4980*/  UMOV UR36, UR26 ;  /* 0x0000001a00247c82 */ /* 0x000fe20008000000 */
[----:B------:R-:W-:Y:S02]  /*4990*/  UPLOP3.LUT UP4, UPT, UPT, UPT, UPT, 0x80, 0x8 ;  /* 0x000000000008789c */ /* 0x000fe40003f8f070 */
[----:B------:R-:W-:Y:S01]  /*49a0*/  IMAD.U32 R5, RZ, RZ, UR4 ;  /* 0x00000004ff057e24 */ /* 0x000fe2000f8e00ff */
[----:B------:R-:W-:Y:S04]  /*49b0*/  @!P1 R2UR UR4, R4 ;  /* 0x00000000040492ca */ /* 0x000fe800000e0000 */
[----:B------:R-:W-:Y:S11]  /*49c0*/  @!P1 R2UR UR5, R5 ;  /* 0x00000000050592ca */ /* 0x000ff600000e0000 */
[----:B------:R-:W-:Y:S02]  /*49d0*/  @!UPT UIADD3 URZ, UPT, UPT, URZ, URZ, URZ ;  /* 0x000000fffffff290 */ /* 0x000fe4000fffe0ff */
[----:B------:R1:W-:Y:S01]  /*49e0*/  @!UP0 UTMALDG.3D [UR8], [UR4], desc[UR6] ;  /* 0x00000608040085b4 */ /* 0x0003e20008011000 */
[----:B------:R1:W-:Y:S01]  /*49f0*/  @!P1 SYNCS.ARRIVE.TRANS64.RED.A0TR RZ, [UR21+0x38], R3 ;  /* 0x00003803ffff99a7 */ /* 0x0003e20008300415 */
[----:B------:R-:W-:Y:S01]  /*4a00*/  SYNCS.ARRIVE.TRANS64.RED.A1T0 RZ, [UR38], RZ ;  /* 0x000000ffffff79a7 */ /* 0x000fe20008100426 */
[----:B------:R-:W-:Y:S05]  /*4a10*/  BRA.U UP2, `(.L_x_82) ;  /* 0xfffffff502147547 */ /* 0x000fea000b83ffff */
[----:B-1----:R-:W-:-:S04]  /*4a20*/  SHF.L.U32 R3, R11, 0x1f, RZ ;  /* 0x0000001f0b037819 */ /* 0x002fc800000006ff */
[----:B------:R-:W1:Y:S02]  /*4a30*/  SYNCS.PHASECHK.TRANS64.TRYWAIT P0, [UR21+0x40], R3 ;  /* 0x00004003ff0075a7 */ /* 0x000e640008001115 */
[----:B-1----:R-:W-:Y:S05]  /*4a40*/  @!P0 BRA `(.L_x_83) ;  /* 0x0000003400148947 */ /* 0x002fea0003800000 */
.L_x_143:
[----:B-1----:R-:W-:-:S07]  /*4a50*/  MOV R0, UR21 ;  /* 0x0000001500007c02 */ /* 0x002fce0008000f00 */
.L_x_84:
[----:B-1----:R-:W-:-:S04]  /*4a60*/  SHF.L.U32 R3, R11, 0x1f, RZ ;  /* 0x0000001f0b037819 */ /* 0x002fc800000006ff */
[----:B------:R1:W2:Y:S03]  /*4a70*/  SYNCS.PHASECHK.TRANS64.TRYWAIT P0, [R0+URZ+0x48], R3 ;  /* 0x00004803000075a7 */ /* 0x0002a600080011ff */
[----:B--2---:R-:W-:Y:S05]  /*4a80*/  @!P0 NANOSLEEP.SYNCS 0x989680 ;  /* 0x009896800000895d */ /* 0x004fea0003900000 */
[----:B------:R-:W2:Y:S02]  /*4a90*/  @!P0 SYNCS.PHASECHK.TRANS64 P0, [R0+URZ+0x48], R3 ;  /* 0x00004803000085a7 */ /* 0x000ea400080010ff */
[----:B--23--:R-:W-:Y:S05]  /*4aa0*/  @P0 EXIT ;  /* 0x000000000000094d */ /* 0x00cfea0003800000 */
[----:B------:R-:W-:Y:S05]  /*4ab0*/  BRA `(.L_x_84) ;  /* 0xfffffffc00e87947 */ /* 0x000fea000383ffff */
.L_x_73:
[----:B------:R-:W-:-:S06]  /*4ac0*/  UISETP.GE.AND UP0, UPT, UR18, 0x4, UPT ;  /* 0x000000041200788c */ /* 0x000fcc000bf06270 */
[----:B------:R-:W-:-:S13]  /*4ad0*/  PLOP3.LUT P0, PT, PT, PT, UP0, 0x80, 0x8 ;  /* 0x000000000008781c */ /* 0x000fda0003f0f008 */
[----:B-1----:R-:W-:Y:S05]  /*4ae0*/  @!P0 EXIT ;  /* 0x000000000000894d */ /* 0x002fea0003800000 */
[----:B------:R-:W1:Y:S08]  /*4af0*/  S2UR UR4, SR_CgaCtaId ;  /* 0x00000000000479c3 */ /* 0x000e700000008800 */
[----:B------:R-:W-:Y:S01]  /*4b00*/  BAR.SYNC.DEFER_BLOCKING 0x6, 0xa0 ;  /* 0x0182800000007b1d */ /* 0x000fe20000010000 */
[C---:B------:R-:W-:Y:S01]  /*4b10*/  IMAD.SHL.U32 R7, R93.reuse, 0x40, RZ ;  /* 0x000000405d077824 */ /* 0x040fe200078e00ff */
[C---:B------:R-:W-:Y:S01]  /*4b20*/  LOP3.LUT R95, R93.reuse, 0x60, RZ, 0xc0, !PT ;  /* 0x000000605d5f7812 */ /* 0x040fe200078ec0ff */
[----:B------:R-:W-:-:S02]  /*4b30*/  IMAD.SHL.U32 R4, R93, 0x20, RZ ;  /* 0x000000205d047824 */ /* 0x000fc400078e00ff */
[----:B------:R-:W-:Y:S02]  /*4b40*/  HFMA2 R36, -RZ, RZ, 0, 0 ;  /* 0x00000000ff247431 */ /* 0x000fe400000001ff */
[----:B------:R-:W-:Y:S01]  /*4b50*/  IMAD.SHL.U32 R6, R93, 0x2, RZ ;  /* 0x000000025d067824 */ /* 0x000fe200078e00ff */
[----:B------:R-:W-:Y:S01]  /*4b60*/  UMOV UR44, 0x400 ;  /* 0x00000400002c7882 */ /* 0x000fe20000000000 */
[----:B------:R-:W2:Y:S01]  /*4b70*/  LDC.64 R82, c[0x0][0x8b0] ;  /* 0x00022c00ff527b82 */ /* 0x000ea20000000a00 */
[----:B------:R-:W-:Y:S01]  /*4b80*/  LOP3.LUT R5, R7, 0x180, RZ, 0xc0, !PT ;  /* 0x0000018007057812 */ /* 0x000fe200078ec0ff */
[----:B------:R-:W-:Y:S01]  /*4b90*/  IMAD.U32 R37, R93, 0x10000, RZ ;  /* 0x000100005d257824 */ /* 0x000fe200078e00ff */
[----:B------:R-:W-:Y:S01]  /*4ba0*/  LOP3.LUT R4, R4, 0xc00, RZ, 0xc0, !PT ;  /* 0x00000c0004047812 */ /* 0x000fe200078ec0ff */
[----:B------:R-:W-:Y:S01]  /*4bb0*/  IMAD.MOV.U32 R92, RZ, RZ, RZ ;  /* 0x000000ffff5c7224 */ /* 0x000fe200078e00ff */
[----:B------:R-:W-:Y:S01]  /*4bc0*/  LOP3.LUT R6, R5, 0x20, R6, 0xf8, !PT ;  /* 0x0000002005067812 */ /* 0x000fe200078ef806 */
[----:B------:R-:W-:Y:S01]  /*4bd0*/  IMAD.SHL.U32 R5, R93, 0x8, RZ ;  /* 0x000000085d057824 */ /* 0x000fe200078e00ff */
[----:B------:R-:W-:Y:S01]  /*4be0*/  LOP3.LUT R4, R4, 0x40, R7, 0xf8, !PT ;  /* 0x0000004004047812 */ /* 0x000fe200078ef807 */
[----:B------:R-:W3:Y:S01]  /*4bf0*/  LDC.64 R80, c[0x0][0x8a8] ;  /* 0x00022a00ff507b82 */ /* 0x000ee20000000a00 */
[----:B------:R-:W-:Y:S01]  /*4c00*/  LOP3.LUT R37, R37, 0x600000, RZ, 0xc0, !PT ;  /* 0x0060000025257812 */ /* 0x000fe200078ec0ff */
[----:B------:R-:W-:Y:S01]  /*4c10*/  IMAD.MOV.U32 R87, RZ, RZ, RZ ;  /* 0x000000ffff577224 */ /* 0x000fe200078e00ff */
[----:B------:R-:W-:-:S02]  /*4c20*/  LOP3.LUT R5, R6, 0x30, R5, 0x78, !PT ;  /* 0x0000003006057812 */ /* 0x000fc400078e7805 */
[----:B------:R-:W-:Y:S02]  /*4c30*/  CS2R R90, SRZ ;  /* 0x00000000005a7805 */ /* 0x000fe4000001ff00 */
[----:B------:R-:W-:Y:S01]  /*4c40*/  LOP3.LUT R4, R4, 0x200, R7, 0xf8, !PT ;  /* 0x0000020004047812 */ /* 0x000fe200078ef807 */
[----:B------:R-:W-:Y:S01]  /*4c50*/  IMAD.MOV.U32 R89, RZ, RZ, RZ ;  /* 0x000000ffff597224 */ /* 0x000fe200078e00ff */
[----:B------:R-:W-:Y:S01]  /*4c60*/  LOP3.LUT R93, R93, 0x2, RZ, 0xc0, !PT ;  /* 0x000000025d5d7812 */ /* 0x000fe200078ec0ff */
[----:B-1----:R-:W-:Y:S01]  /*4c70*/  ULEA UR44, UR4, UR44, 0x18 ;  /* 0x0000002c042c7291 */ /* 0x002fe2000f8ec0ff */
[----:B------:R-:W-:Y:S01]  /*4c80*/  LOP3.LUT R71, R4, R5, RZ, 0xfc, !PT ;  /* 0x0000000504477212 */ /* 0x000fe200078efcff */
[----:B------:R-:W1:Y:S01]  /*4c90*/  LDCU UR57, c[0x0][0x370] ;  /* 0x00006e00ff3977ac */ /* 0x000e620008000800 */
[----:B------:R-:W-:Y:S01]  /*4ca0*/  IADD3 R88, PT, PT, -R93, RZ, RZ ;  /* 0x000000ff5d587210 */ /* 0x000fe20007ffe1ff */
[----:B------:R-:W-:Y:S01]  /*4cb0*/  UIADD3 UR4, UPT, UPT, UR44, 0x2200, URZ ;  /* 0x000022002c047890 */ /* 0x000fe2000fffe0ff */
[----:B------:R-:W4:Y:S04]  /*4cc0*/  LDCU UR43, c[0x0][0xb0c] ;  /* 0x00016180ff2b77ac */ /* 0x000f280008000800 */
[----:B------:R-:W1:Y:S01]  /*4cd0*/  LDS R0, [UR44+0x110] ;  /* 0x0001102cff007984 */ /* 0x000e620008000800 */
[----:B------:R-:W-:Y:S01]  /*4ce0*/  IMAD.U32 R94, RZ, RZ, UR4 ;  /* 0x00000004ff5e7e24 */ /* 0x000fe2000f8e00ff */
[----:B------:R-:W1:Y:S01]  /*4cf0*/  LDCU UR39, c[0x0][0xb30] ;  /* 0x00016600ff2777ac */ /* 0x000e620008000800 */
[----:B------:R-:W1:Y:S01]  /*4d00*/  LDCU.64 UR46, c[0x0][0x888] ;  /* 0x00011100ff2e77ac */ /* 0x000e620008000a00 */
[----:B------:R-:W1:Y:S01]  /*4d10*/  LDCU.64 UR40, c[0x0][0xb28] ;  /* 0x00016500ff2877ac */ /* 0x000e620008000a00 */
[----:B------:R-:W1:Y:S01]  /*4d20*/  LDCU.64 UR60, c[0x0][0x890] ;  /* 0x00011200ff3c77ac */ /* 0x000e620008000a00 */
[----:B------:R-:W1:Y:S01]  /*4d30*/  LDCU.128 UR52, c[0x0][0xb10] ;  /* 0x00016200ff3477ac */ /* 0x000e620008000c00 */
[----:B------:R-:W1:Y:S01]  /*4d40*/  LDCU UR56, c[0x0][0x374] ;  /* 0x00006e80ff3877ac */ /* 0x000e620008000800 */
[----:B------:R-:W-:Y:S01]  /*4d50*/  UIADD3 UR63, UPT, UPT, UR44, 0x200, URZ ;  /* 0x000002002c3f7890 */ /* 0x000fe2000fffe0ff */
[----:B-1234-:R-:W-:-:S11]  /*4d60*/  IMAD.IADD R37, R0, 0x1, R37 ;  /* 0x0000000100257824 */ /* 0x01efd600078e0225 */
.L_x_110:
[----:B------:R-:W-:Y:S02]  /*4d70*/  LEA R3, R87, UR44, 0x3 ;  /* 0x0000002c57037c11 */ /* 0x000fe4000f8e18ff */
[----:B------:R-:W-:Y:S02]  /*4d80*/  SHF.L.U32 R0, R91, 0x1f, RZ ;  /* 0x0000001f5b007819 */ /* 0x000fe400000006ff */
[----:B------:R-:W-:Y:S02]  /*4d90*/  LEA R5, R87, UR44, 0x4 ;  /* 0x0000002c57057c11 */ /* 0x000fe4000f8e20ff */
[----:B-1----:R-:W1:Y:S02]  /*4da0*/  SYNCS.PHASECHK.TRANS64.TRYWAIT P0, [R3+URZ+0x60], R0 ;  /* 0x00006000030075a7 */ /* 0x002e6400080011ff */
[----:B-1----:R-:W-:Y:S05]  /*4db0*/  @!P0 BRA `(.L_x_85) ;  /* 0x0000003000508947 */ /* 0x002fea0003800000 */
.L_x_144:
[----:B------:R-:W2:Y:S01]  /*4dc0*/  LDS.128 R4, [R5+0xf0] ;  /* 0x0000f00005047984 */ /* 0x000ea20000000c00 */
[----:B------:R-:W-:Y:S01]  /*4dd0*/  UISETP.GE.AND UP0, UPT, UR42, 0x1, UPT ;  /* 0x000000012a00788c */ /* 0x000fe2000bf06270 */
[----:B------:R-:W-:Y:S01]  /*4de0*/  @!PT LDS RZ, [RZ] ;  /* 0x00000000fffff984 */ /* 0x000fe20000000800 */
[----:B------:R-:W-:Y:S01]  /*4df0*/  @!PT LDS RZ, [RZ] ;  /* 0x00000000fffff984 */ /* 0x000fe20000000800 */
[----:B------:R-:W-:Y:S01]  /*4e00*/  @!PT LDS RZ, [RZ] ;  /* 0x00000000fffff984 */ /* 0x000fe20000000800 */
[----:B------:R-:W-:Y:S01]  /*4e10*/  @!PT LDS RZ, [RZ] ;  /* 0x00000000fffff984 */ /* 0x000fe20000000800 */
[----:B------:R3:W-:Y:S06]  /*4e20*/  MEMBAR.ALL.CTA ;  /* 0x0000000000007992 */ /* 0x0007ec0000008000 */
[----:B---3--:R-:W3:Y:S01]  /*4e30*/  FENCE.VIEW.ASYNC.S ;  /* 0x00000000000073c6 */ /* 0x008ee20000000000 */
[----:B--2---:R-:W-:Y:S11]  /*4e40*/  LOP3.LUT P0, RZ, R6, 0x1, RZ, 0xc0, !PT ;  /* 0x0000000106ff7812 */ /* 0x004ff6000780c0ff */
[----:B------:R-:W-:Y:S02]  /*4e50*/  @!UPT UIADD3 URZ, UPT, UPT, URZ, URZ, URZ ;  /* 0x000000fffffff290 */ /* 0x000fe4000fffe0ff */
[----:B---3--:R-:W-:Y:S01]  /*4e60*/  VOTEU.ANY UP1, P0 ;  /* 0x0000000000ff7886 */ /* 0x008fe20000020100 */
[----:B------:R-:W-:Y:S01]  /*4e70*/  PLOP3.LUT P0, PT, PT, PT, UP1, 0x80, 0x8 ;  /* 0x000000000008781c */ /* 0x000fe20003f0f018 */
[----:B------:R-:W-:Y:S11]  /*4e80*/  UP2UR UR45, UPR, URZ, 0x2 ;  /* 0x00000002ff2d7883 */ /* 0x000ff60008000000 */
[----:B------:R-:W-:Y:S01]  /*4e90*/  @!UPT UIADD3 URZ, UPT, UPT, URZ, URZ, URZ ;  /* 0x000000fffffff290 */ /* 0x000fe2000fffe0ff */
[----:B-1----:R-:W-:Y:S02]  /*4ea0*/  @P0 SHF.R.U32.HI R0, RZ, 0x10, R5 ;  /* 0x00000010ff000819 */ /* 0x002fe40000011605 */
        /* <DEDUP_REMOVED lines=12> */
[----:B------:R-:W2:Y:S01]  /*4f70*/  LDCU UR12, c[0x0][0xb20] ;  /* 0x00016400ff0c77ac */ /* 0x000ea20008000800 */
[----:B------:R-:W-:Y:S02]  /*4f80*/  UIMAD.WIDE.U32 UR4, UR56, UR55, URZ ;  /* 0x00000037380472a5 */ /* 0x000fe4000f8e00ff */
[----:B------:R-:W-:Y:S02]  /*4f90*/  UIMAD.WIDE.U32 UR6, UR57, UR52, URZ ;  /* 0x00000034390672a5 */ /* 0x000fe4000f8e00ff */
[----:B------:R-:W-:Y:S02]  /*4fa0*/  UISETP.NE.AND UP0, UPT, UR54, 0x1, UPT ;  /* 0x000000013600788c */ /* 0x000fe4000bf05270 */
[----:B------:R-:W-:Y:S02]  /*4fb0*/  UIMAD.WIDE.U32 UR8, UR37, UR55, URZ ;  /* 0x00000037250872a5 */ /* 0x000fe4000f8e00ff */
[----:B------:R-:W-:Y:S02]  /*4fc0*/  UIMAD.WIDE.U32 UR10, UR38, UR52, URZ ;  /* 0x00000034260a72a5 */ /* 0x000fe4000f8e00ff */
[----:B------:R-:W-:Y:S02]  /*4fd0*/  UISETP.NE.AND UP1, UPT, UR43, 0x1, UPT ;  /* 0x000000012b00788c */ /* 0x000fe4000bf25270 */
[----:B------:R-:W-:Y:S01]  /*4fe0*/  UISETP.NE.AND UP2, UPT, UR42, 0x1, UPT ;  /* 0x000000012a00788c */ /* 0x000fe2000bf45270 */
[----:B------:R-:W-:Y:S02]  /*4ff0*/  UMOV UR4, UR5 ;  /* 0x0000000500047c82 */ /* 0x000fe40008000000 */
[----:B--2---:R-:W-:Y:S03]  /*5000*/  USHF.R.U32.HI UR5, URZ, UR12, UR4 ;  /* 0x0000000cff057299 */ /* 0x004fe60008011604 */
[----:B------:R-:W-:Y:S02]  /*5010*/  UMOV UR4, UR7 ;  /* 0x0000000700047c82 */ /* 0x000fe40008000000 */
[----:B------:R-:W-:Y:S02]  /*5020*/  USHF.R.U32.HI UR7, URZ, UR53, UR4 ;  /* 0x00000035ff077299 */ /* 0x000fe40008011604 */
[----:B------:R-:W-:Y:S02]  /*5030*/  USEL UR4, UR56, UR5, !UP0 ;  /* 0x0000000538047287 */ /* 0x000fe4000c000000 */
[----:B------:R-:W-:Y:S01]  /*5040*/  USEL UR7, UR57, UR7, !UP1 ;  /* 0x0000000739077287 */ /* 0x000fe2000c800000 */
[----:B------:R-:W-:Y:S01]  /*5050*/  UMOV UR5, UR9 ;  /* 0x0000000900057c82 */ /* 0x000fe20008000000 */
[----:B------:R-:W-:Y:S02]  /*5060*/  UIMAD.WIDE.U32 UR8, UR4, UR40, URZ ;  /* 0x00000028040872a5 */ /* 0x000fe4000f8e00ff */
[----:B------:R-:W-:Y:S03]  /*5070*/  USHF.R.U32.HI UR6, URZ, UR12, UR5 ;  /* 0x0000000cff067299 */ /* 0x000fe60008011605 */
[----:B------:R-:W-:Y:S01]  /*5080*/  UMOV UR5, UR11 ;  /* 0x0000000b00057c82 */ /* 0x000fe20008000000 */
[----:B------:R-:W-:Y:S02]  /*5090*/  UIMAD.WIDE.U32 UR10, UR7, UR40, URZ ;  /* 0x00000028070a72a5 */ /* 0x000fe4000f8e00ff */
[----:B------:R-:W-:Y:S02]  /*50a0*/  USHF.R.U32.HI UR12, URZ, UR53, UR5 ;  /* 0x00000035ff0c7299 */ /* 0x000fe40008011605 */
[----:B------:R-:W-:Y:S01]  /*50b0*/  USEL UR6, UR37, UR6, !UP0 ;  /* 0x0000000625067287 */ /* 0x000fe2000c000000 */
[----:B------:R-:W-:Y:S02]  /*50c0*/  UMOV UR5, UR9 ;  /* 0x0000000900057c82 */ /* 0x000fe40008000000 */
[----:B------:R-:W-:Y:S01]  /*50d0*/  UMOV UR10, UR11 ;  /* 0x0000000b000a7c82 */ /* 0x000fe20008000000 */
[----:B------:R-:W-:Y:S02]  /*50e0*/  @UP2 USHF.R.U32.HI UR4, URZ, UR41, UR5 ;  /* 0x00000029ff042299 */ /* 0x000fe40008011605 */
[----:B------:R-:W-:Y:S02]  /*50f0*/  @UP2 USHF.R.U32.HI UR7, URZ, UR41, UR10 ;  /* 0x00000029ff072299 */ /* 0x000fe4000801160a */
[----:B------:R-:W-:Y:S02]  /*5100*/  UIMAD UR4, UR42, UR4, URZ ;  /* 0x000000042a0472a4 */ /* 0x000fe4000f8e02ff */
[----:B------:R-:W-:Y:S02]  /*5110*/  UIMAD.WIDE.U32 UR10, UR6, UR40, URZ ;  /* 0x00000028060a72a5 */ /* 0x000fe4000f8e00ff */
[----:B------:R-:W-:Y:S02]  /*5120*/  USEL UR5, UR38, UR12, !UP1 ;  /* 0x0000000c26057287 */ /* 0x000fe4000c800000 */
[----:B------:R-:W-:Y:S02]  /*5130*/  UIMAD UR8, UR42, UR7, URZ ;  /* 0x000000072a0872a4 */ /* 0x000fe4000f8e02ff */
[----:B------:R-:W-:Y:S03]  /*5140*/  UISETP.GE.AND UP0, UPT, UR6, UR4, UPT ;  /* 0x000000040600728c */ /* 0x000fe6000bf06270 */
[----:B------:R-:W-:Y:S01]  /*5150*/  UMOV UR4, UR11 ;  /* 0x0000000b00047c82 */ /* 0x000fe20008000000 */
[----:B------:R-:W-:Y:S02]  /*5160*/  UISETP.GE.OR UP0, UPT, UR5, UR8, UP0 ;  /* 0x000000080500728c */ /* 0x000fe40008706670 */
[----:B------:R-:W-:Y:S02]  /*5170*/  USHF.R.U32.HI UR4, URZ, UR41, UR4 ;  /* 0x00000029ff047299 */ /* 0x000fe40008011604 */
[----:B------:R-:W-:Y:S02]  /*5180*/  UIMAD.WIDE.U32 UR8, UR5, UR40, URZ ;  /* 0x00000028050872a5 */ /* 0x000fe4000f8e00ff */
[----:B------:R-:W-:Y:S02]  /*5190*/  USEL UR11, UR6, UR4, !UP2 ;  /* 0x00000004060b7287 */ /* 0x000fe4000d000000 */
[----:B------:R-:W-:Y:S02]  /*51a0*/  UIADD3 UR8, UPT, UPT, -UR5, URZ, URZ ;  /* 0x000000ff05087290 */ /* 0x000fe4000fffe1ff */
[----:B------:R-:W-:Y:S01]  /*51b0*/  UIADD3 UR10, UPT, UPT, -UR11, URZ, URZ ;  /* 0x000000ff0b0a7290 */ /* 0x000fe2000fffe1ff */
[----:B------:R-:W-:Y:S01]  /*51c0*/  @!UP0 UMOV UR4, UR9 ;  /* 0x0000000900048c82 */ /* 0x000fe20008000000 */
[----:B------:R-:W-:Y:S02]  /*51d0*/  UIADD3 UR9, UPT, UPT, -UR6, URZ, URZ ;  /* 0x000000ff06097290 */ /* 0x000fe4000fffe1ff */
[----:B------:R-:W-:Y:S02]  /*51e0*/  @!UP0 USHF.R.U32.HI UR4, URZ, UR41, UR4 ;  /* 0x00000029ff048299 */ /* 0x000fe40008011604 */
[----:B------:R-:W-:Y:S02]  /*51f0*/  UIMAD UR10, UR42, UR10, UR6 ;  /* 0x0000000a2a0a72a4 */ /* 0x000fe4000f8e0206 */
[----:B------:R-:W-:Y:S04]  /*5200*/  @!UP0 USEL UR4, UR5, UR4, !UP2 ;  /* 0x0000000405048287 */ /* 0x000fe8000d000000 */
[----:B------:R-:W-:Y:S02]  /*5210*/  @!UP0 UIMAD UR10, UR7, UR10, UR4 ;  /* 0x0000000a070a82a4 */ /* 0x000fe4000f8e0204 */
[----:B------:R-:W-:Y:S02]  /*5220*/  @!UP0 UIADD3 UR11, UPT, UPT, UR11, -UR4, URZ ;  /* 0x800000040b0b8290 */ /* 0x000fe4000fffe0ff */
[----:B------:R-:W-:Y:S02]  /*5230*/  UIMAD UR7, UR43, UR8, UR38 ;  /* 0x000000082b0772a4 */ /* 0x000fe4000f8e0226 */
[----:B------:R-:W-:Y:S02]  /*5240*/  @!UP0 UIMAD UR6, UR11, UR42, UR5 ;  /* 0x0000002a0b0682a4 */ /* 0x000fe4000f8e0205 */
[----:B------:R-:W-:Y:S01]  /*5250*/  UIMAD UR4, UR54, UR9, UR37 ;  /* 0x00000009360472a4 */ /* 0x000fe2000f8e0225 */
[----:B------:R-:W-:Y:S02]  /*5260*/  @!UP0 UMOV UR5, UR10 ;  /* 0x0000000a00058c82 */ /* 0x000fe40008000000 */
[----:B------:R-:W-:Y:S02]  /*5270*/  UIMAD UR38, UR5, UR43, UR7 ;  /* 0x0000002b052672a4 */ /* 0x000fe4000f8e0207 */
[----:B------:R-:W-:Y:S11]  /*5280*/  UIMAD UR37, UR6, UR54, UR4 ;  /* 0x00000036062572a4 */ /* 0x000ff6000f8e0204 */
[----:B------:R-:W-:Y:S01]  /*5290*/  @!UPT UIADD3 URZ, UPT, UPT, URZ, URZ, URZ ;  /* 0x000000fffffff290 */ /* 0x000fe2000fffe0ff */
.L_x_86:
[----:B------:R-:W-:Y:S01]  /*52a0*/  UISETP.NE.AND UP0, UPT, UR39, 0x1, UPT ;  /* 0x000000012700788c */ /* 0x000fe2000bf05270 */
[----:B------:R-:W-:Y:S01]  /*52b0*/  IADD3 R87, PT, PT, R87, 0x1, RZ ;  /* 0x0000000157577810 */ /* 0x000fe20007ffe0ff */
[----:B------:R-:W-:Y:S02]  /*52c0*/  USHF.L.U32 UR50, UR20, 0x6, URZ ;  /* 0x0000000614327899 */ /* 0x000fe400080006ff */
[----:B------:R-:W-:Y:S07]  /*52d0*/  USHF.L.U32 UR49, UR30, 0x7, URZ ;  /* 0x000000071e317899 */ /* 0x000fee00080006ff */
[----:B------:R-:W2:Y:S01]  /*52e0*/  @!UP0 LDCU.128 UR12, c[0x0][0xb10] ;  /* 0x00016200ff0c87ac */ /* 0x000ea20008000c00 */
[----:B------:R-:W3:Y:S01]  /*52f0*/  @!UP0 LDCU UR5, c[0x0][0xb0c] ;  /* 0x00016180ff0587ac */ /* 0x000ee20008000800 */
[----:B------:R-:W4:Y:S01]  /*5300*/  @!UP0 LDCU UR10, c[0x0][0xb20] ;  /* 0x00016400ff0a87ac */ /* 0x000f220008000800 */
[----:B--2---:R-:W-:Y:S02]  /*5310*/  UIMAD.WIDE.U32 UR8, UR38, UR12, URZ ;  /* 0x0000000c260872a5 */ /* 0x004fe4000f8e00ff */
[----:B------:R-:W-:Y:S02]  /*5320*/  UIMAD.WIDE.U32 UR6, UR37, UR15, URZ ;  /* 0x0000000f250672a5 */ /* 0x000fe4000f8e00ff */
[----:B------:R-:W-:Y:S03]  /*5330*/  @!UP0 UISETP.NE.AND UP1, UPT, UR14, 0x1, UPT ;  /* 0x000000010e00888c */ /* 0x000fe6000bf25270 */
[----:B------:R-:W-:Y:S01]  /*5340*/  @!UP0 UMOV UR4, UR9 ;  /* 0x0000000900048c82 */ /* 0x000fe20008000000 */
[----:B---3--:R-:W-:Y:S02]  /*5350*/  @!UP0 UISETP.NE.AND UP2, UPT, UR5, 0x1, UPT ;  /* 0x000000010500888c */ /* 0x008fe4000bf45270 */
[----:B------:R-:W-:Y:S01]  /*5360*/  @!UP0 USHF.R.U32.HI UR4, URZ, UR13, UR4 ;  /* 0x0000000dff048299 */ /* 0x000fe20008011604 */
[----:B------:R-:W-:Y:S02]  /*5370*/  @!UP0 UMOV UR6, UR7 ;  /* 0x0000000700068c82 */ /* 0x000fe40008000000 */
[----:B----4-:R-:W-:Y:S02]  /*5380*/  @!UP0 USHF.R.U32.HI UR6, URZ, UR10, UR6 ;  /* 0x0000000aff068299 */ /* 0x010fe40008011606 */
[----:B------:R-:W-:Y:S02]  /*5390*/  @!UP0 USEL UR7, UR38, UR4, !UP2 ;  /* 0x0000000426078287 */ /* 0x000fe4000d000000 */
[----:B------:R-:W-:Y:S04]  /*53a0*/  @!UP0 USEL UR6, UR37, UR6, !UP1 ;  /* 0x0000000625068287 */ /* 0x000fe8000c800000 */
[----:B------:R-:W-:Y:S02]  /*53b0*/  @!UP0 UIADD3 UR4, UPT, UPT, -UR7, UR6, URZ ;  /* 0x0000000607048290 */ /* 0x000fe4000fffe1ff */
[----:B------:R-:W-:Y:S02]  /*53c0*/  @!UP0 UIADD3 UR6, UPT, UPT, UR7, -UR6, URZ ;  /* 0x8000000607068290 */ /* 0x000fe4000fffe0ff */
[----:B------:R-:W-:Y:S02]  /*53d0*/  @!UP0 UIMAD UR38, UR4, UR5, UR38 ;  /* 0x00000005042682a4 */ /* 0x000fe4000f8e0226 */
[----:B------:R-:W-:Y:S02]  /*53e0*/  @!UP0 UIMAD UR37, UR6, UR14, UR37 ;  /* 0x0000000e062582a4 */ /* 0x000fe4000f8e0225 */
[----:B------:R-:W-:Y:S09]  /*53f0*/  ULOP3.LUT UP0, URZ, UR63, 0x1b0, URZ, 0xc0, !UPT ;  /* 0x000001b03fff7892 */ /* 0x000ff2000f80c0ff */
[----:B------:R-:W-:Y:S05]  /*5400*/  BRA.U !UP0, `(.L_x_87) ;  /* 0x0000000108407547 */ /* 0x000fea000b800000 */
[----:B------:R-:W2:Y:S01]  /*5410*/  LDCU.64 UR8, c[0x4][0x80] ;  /* 0x01001000ff0877ac */ /* 0x000ea20008000a00 */
[----:B------:R-:W-:Y:S01]  /*5420*/  MOV R3, 0x0 ;  /* 0x0000000000037802 */ /* 0x000fe20000000f00 */
[----:B------:R-:W-:Y:S02]  /*5430*/  HFMA2 R12, -RZ, RZ, 0, 5.9604644775390625e-08 ;  /* 0x00000001ff0c7431 */ /* 0x000fe400000001ff */
[----:B------:R-:W-:Y:S02]  /*5440*/  IMAD.MOV.U32 R8, RZ, RZ, 0x70 ;  /* 0x00000070ff087424 */ /* 0x000fe400078e00ff */
[----:B------:R-:W-:Y:S01]  /*5450*/  IMAD.MOV.U32 R13, RZ, RZ, RZ ;  /* 0x000000ffff0d7224 */ /* 0x000fe200078e00ff */
[----:B------:R-:W3:Y:S01]  /*5460*/  LDCU.64 UR6, c[0x4][0x88] ;  /* 0x01001100ff0677ac */ /* 0x000ee20008000a00 */
[----:B------:R-:W4:Y:S01]  /*5470*/  LDC.64 R2, c[0x4][R3] ;  /* 0x0100000003027b82 */ /* 0x000f220000000a00 */
[----:B------:R-:W1:Y:S01]  /*5480*/  LDCU.64 UR4, c[0x4][0x8] ;  /* 0x01000100ff0477ac */ /* 0x000e620008000a00 */
[----:B--2---:R-:W-:Y:S01]  /*5490*/  MOV R5, UR9 ;  /* 0x0000000900057c02 */ /* 0x004fe20008000f00 */
[----:B------:R-:W-:Y:S01]  /*54a0*/  IMAD.U32 R4, RZ, RZ, UR8 ;  /* 0x00000008ff047e24 */ /* 0x000fe2000f8e00ff */
[----:B---3--:R-:W-:Y:S01]  /*54b0*/  MOV R7, UR7 ;  /* 0x0000000700077c02 */ /* 0x008fe20008000f00 */
[----:B------:R-:W-:Y:S01]  /*54c0*/  IMAD.U32 R6, RZ, RZ, UR6 ;  /* 0x00000006ff067e24 */ /* 0x000fe2000f8e00ff */
[----:B-1----:R-:W-:Y:S01]  /*54d0*/  MOV R11, UR5 ;  /* 0x00000005000b7c02 */ /* 0x002fe20008000f00 */
[----:B------:R-:W-:Y:S02]  /*54e0*/  IMAD.U32 R10, RZ, RZ, UR4 ;  /* 0x00000004ff0a7e24 */ /* 0x000fe4000f8e00ff */
[----:B------:R-:W-:Y:S07]  /*54f0*/  LEPC R20, `(.L_x_87) ;  /* 0x000000001014794e */ /* 0x000fee0000000000 */
[----:B----45:R-:W-:Y:S05]  /*5500*/  CALL.ABS.NOINC R2 ;  /* 0x0000000002007343 */ /* 0x030fea0003c00000 */
.L_x_87:
[----:B------:R-:W-:Y:S01]  /*5510*/  LOP3.LUT P0, RZ, R94, 0x1b0, RZ, 0xc0, !PT ;  /* 0x000001b05eff7812 */ /* 0x000fe2000780c0ff */
[----:B------:R-:W-:Y:S11]  /*5520*/  BSSY.RECONVERGENT B6, `(.L_x_88) ;  /* 0x0000013000067945 */ /* 0x000ff60003800200 */
[----:B------:R-:W-:Y:S01]  /*5530*/  @!UPT UIADD3 URZ, UPT, UPT, URZ, URZ, URZ ;  /* 0x000000fffffff290 */ /* 0x000fe2000fffe0ff */
[----:B------:R-:W-:Y:S05]  /*5540*/  @!P0 BRA `(.L_x_89) ;  /* 0x0000000000408947 */ /* 0x000fea0003800000 */
        /* <DEDUP_REMOVED lines=16> */
.L_x_89:
[----:B------:R-:W-:Y:S05]  /*5650*/  BSYNC.RECONVERGENT B6 ;  /* 0x0000000000067941 */ /* 0x000fea0003800200 */
.L_x_88:
[----:B------:R-:W-:Y:S01]  /*5660*/  R2UR UR4, R86 ;  /* 0x00000000560472ca */ /* 0x000fe200000e0000 */
[----:B------:R-:W-:Y:S01]  /*5670*/  UISETP.NE.U32.AND UP0, UPT, UR60, URZ, UPT ;  /* 0x000000ff3c00728c */ /* 0x000fe2000bf05070 */
[----:B------:R-:W-:Y:S02]  /*5680*/  ISETP.NE.U32.AND P4, PT, R82, RZ, PT ;  /* 0x000000ff5200720c */ /* 0x000fe40003f85070 */
[----:B------:R-:W-:Y:S01]  /*5690*/  ISETP.NE.U32.AND P2, PT, RZ, UR46, PT ;  /* 0x0000002eff007c0c */ /* 0x000fe2000bf45070 */
[----:B------:R-:W-:Y:S01]  /*56a0*/  UISETP.NE.AND.EX UP1, UPT, UR61, URZ, UPT, UP0 ;  /* 0x000000ff3d00728c */ /* 0x000fe2000bf25300 */
[----:B------:R-:W-:Y:S01]  /*56b0*/  ISETP.NE.AND.EX P4, PT, R83, RZ, PT, P4 ;  /* 0x000000ff5300720c */ /* 0x000fe20003f85340 */
[----:B------:R-:W-:Y:S01]  /*56c0*/  UPLOP3.LUT UP0, UPT, UPT, UPT, UPT, 0x40, 0x4 ;  /* 0x000000000004789c */ /* 0x000fe20003f0e870 */
[----:B------:R-:W-:Y:S05]  /*56d0*/  ISETP.NE.AND.EX P2, PT, RZ, UR47, PT, P2 ;  /* 0x0000002fff007c0c */ /* 0x000fea000bf45320 */
[----:B------:R-:W-:Y:S06]  /*56e0*/  UISETP.NE.AND UP2, UPT, UR4, URZ, UPT ;  /* 0x000000ff0400728c */ /* 0x000fec000bf45270 */
[----:B------:R-:W-:Y:S05]  /*56f0*/  PLOP3.LUT P1, PT, PT, PT, UP2, 0x80, 0x8 ;  /* 0x000000000008781c */ /* 0x000fea0003f2f028 */
[----:B------:R-:W-:Y:S06]  /*5700*/  @UP2 UPLOP3.LUT UP0, UPT, UPT, UPT, UP1, 0x80, 0x8 ;  /* 0x000000000008289c */ /* 0x000fec0003f0f010 */
[----:B------:R-:W-:Y:S01]  /*5710*/  PLOP3.LUT P0, PT, PT, PT, UP0, 0x80, 0x8 ;  /* 0x000000000008781c */ /* 0x000fe20003f0f008 */
[----:B------:R-:W-:Y:S01]  /*5720*/  @!UPT UIADD3 URZ, UPT, UPT, URZ, URZ, URZ ;  /* 0x000000fffffff290 */ /* 0x000fe2000fffe0ff */
[----:B------:R-:W-:Y:S11]  /*5730*/  BRA.U !UP1, `(.L_x_90) ;  /* 0x00000001093c7547 */ /* 0x000ff6000b800000 */
[----:B------:R-:W-:Y:S01]  /*5740*/  UISETP.NE.U32.AND UP0, UPT, UR46, URZ, UPT ;  /* 0x000000ff2e00728c */ /* 0x000fe2000bf05070 */
[----:B-1----:R-:W-:Y:S01]  /*5750*/  HFMA2 R0, -RZ, RZ, 0, 5.9604644775390625e-08 ;  /* 0x00000001ff007431 */ /* 0x002fe200000001ff */
[----:B------:R-:W1:Y:S01]  /*5760*/  LDCU.64 UR8, c[0x0][0x358] ;  /* 0x00006b00ff0877ac */ /* 0x000e620008000a00 */
[----:B------:R-:W-:Y:S01]  /*5770*/  IMAD.MOV.U32 R84, RZ, RZ, 0x1 ;  /* 0x00000001ff547424 */ /* 0x000fe200078e00ff */
[----:B------:R-:W-:Y:S06]  /*5780*/  UISETP.NE.AND.EX UP0, UPT, UR47, URZ, UPT, UP0 ;  /* 0x000000ff2f00728c */ /* 0x000fec000bf05300 */
        /* <DEDUP_REMOVED lines=9> */
[----:B--23--:R-:W-:Y:S02]  /*5820*/  @!P3 IMAD.U32 R41, RZ, RZ, UR4 ;  /* 0x00000004ff29be24 */ /* 0x00cfe4000f8e00ff */
.L_x_90:
[----:B------:R-:W-:Y:S05]  /*5830*/  @!P4 BRA `(.L_x_91) ;  /* 0x000000000024c947 */ /* 0x000fea0003800000 */
[----:B------:R-:W-:Y:S01]  /*5840*/  ISETP.NE.U32.AND P3, PT, R80, RZ, PT ;  /* 0x000000ff5000720c */ /* 0x000fe20003f65070 */
[----:B------:R-:W2:Y:S03]  /*5850*/  LDCU.64 UR4, c[0x0][0x358] ;  /* 0x00006b00ff0477ac */ /* 0x000ea60008000a00 */
[----:B------:R-:W-:Y:S11]  /*5860*/  ISETP.NE.AND.EX P3, PT, R81, RZ, PT, P3 ;  /* 0x000000ff5100720c */ /* 0x000ff60003f65330 */
[----:B------:R-:W-:Y:S02]  /*5870*/  @!UPT UIADD3 URZ, UPT, UPT, URZ, URZ, URZ ;  /* 0x000000fffffff290 */ /* 0x000fe4000fffe0ff */
[----:B------:R-:W3:Y:S01]  /*5880*/  @P3 LDC.64 R2, c[0x0][0x8a8] ;  /* 0x00022a00ff023b82 */ /* 0x000ee20000000a00 */
[----:B-1----:R-:W-:Y:S04]  /*5890*/  @P3 IMAD R0, R82, UR36, RZ ;  /* 0x0000002452003c24 */ /* 0x002fe8000f8e02ff */
[----:B---3--:R-:W-:Y:S05]  /*58a0*/  @P3 IMAD.WIDE R2, R0, 0x4, R2 ;  /* 0x0000000400023825 */ /* 0x008fea00078e0202 */
[----:B--2--5:R2:W5:Y:S02]  /*58b0*/  @P3 LDG.E R38, desc[UR4][R2.64] ;  /* 0x0000000402263981 */ /* 0x024564000c1e1900 */
[----:B--2---:R-:W3:Y:S02]  /*58c0*/  @!P3 LDC R38, c[0x0][0x8a0] ;  /* 0x00022800ff26bb82 */ /* 0x004ee40000000800 */
.L_x_91:
[----:B-----5:R-:W-:Y:S01]  /*58d0*/  FSETP.NEU.AND P4, PT, R41, RZ, PT ;  /* 0x000000ff2900720b */ /* 0x020fe20003f8d000 */
[----:B------:R-:W-:Y:S01]  /*58e0*/  BSSY B1, `(.L_x_92) ;  /* 0x0000042000017945 */ /* 0x000fe20003800000 */
[----:B------:R-:W-:Y:S01]  /*58f0*/  SEL R5, RZ, 0xffffffff, P2 ;  /* 0xffffffffff057807 */ /* 0x000fe20001000000 */
[----:B------:R-:W-:Y:S01]  /*5900*/  IMAD.MOV.U32 R102, RZ, RZ, 0x1 ;  /* 0x00000001ff667424 */ /* 0x000fe200078e00ff */
[----:B------:R-:W-:Y:S02]  /*5910*/  LOP3.LUT P3, RZ, R84, 0xff, RZ, 0xc0, !PT ;  /* 0x000000ff54ff7812 */ /* 0x000fe4000786c0ff */
[----:B------:R-:W-:Y:S02]  /*5920*/  CS2R R78, SRZ ;  /* 0x00000000004e7805 */ /* 0x000fe4000001ff00 */
[----:B------:R-:W-:Y:S02]  /*5930*/  @P1 SEL R4, RZ, 0xffffffff, P4 ;  /* 0xffffffffff041807 */ /* 0x000fe40002000000 */
[----:B------:R-:W-:Y:S02]  /*5940*/  CS2R R76, SRZ ;  /* 0x00000000004c7805 */ /* 0x000fe4000001ff00 */
[----:B------:R-:W-:Y:S02]  /*5950*/  LEA R2, R90, UR44, 0x3 ;  /* 0x0000002c5a027c11 */ /* 0x000fe4000f8e18ff */
[----:B------:R-:W-:Y:S02]  /*5960*/  CS2R R74, SRZ ;  /* 0x00000000004a7805 */ /* 0x000fe4000001ff00 */
[----:B------:R-:W-:Y:S02]  /*5970*/  @P0 SEL R4, R5, R4, !P3 ;  /* 0x0000000405040207 */ /* 0x000fe40005800000 */
[----:B------:R-:W-:Y:S02]  /*5980*/  CS2R R72, SRZ ;  /* 0x0000000000487805 */ /* 0x000fe4000001ff00 */
[----:B------:R-:W-:Y:S02]  /*5990*/  LEA R100, R36, UR44, 0x3 ;  /* 0x0000002c24647c11 */ /* 0x000fe4000f8e18ff */
[----:B------:R-:W-:Y:S02]  /*59a0*/  @P1 LOP3.LUT R4, R4, 0x1, RZ, 0xc0, !PT ;  /* 0x0000000104041812 */ /* 0x000fe400078ec0ff */
[----:B------:R-:W-:Y:S02]  /*59b0*/  SHF.L.U32 R3, R92, 0x1f, RZ ;  /* 0x0000001f5c037819 */ /* 0x000fe400000006ff */
[----:B------:R-:W-:Y:S02]  /*59c0*/  ISETP.NE.U32.OR P6, PT, R4, 0x1, !P1 ;  /* 0x000000010400780c */ /* 0x000fe40004fc5470 */
[----:B------:R-:W-:Y:S02]  /*59d0*/  PLOP3.LUT P2, PT, PT, PT, UP1, 0x80, 0x8 ;  /* 0x000000000008781c */ /* 0x000fe40003f4f018 */
[C---:B------:R-:W-:Y:S02]  /*59e0*/  LEA.HI R39, R36.reuse, R36, RZ, 0x1 ;  /* 0x0000002424277211 */ /* 0x040fe400078f08ff */
[----:B------:R-:W-:Y:S02]  /*59f0*/  SEL R4, RZ, 0xffffffff, P4 ;  /* 0xffffffffff047807 */ /* 0x000fe40002000000 */
[----:B------:R-:W-:Y:S01]  /*5a00*/  P2R R96, PR, RZ, 0x40 ;  /* 0x00000040ff607803 */ /* 0x000fe20000000000 */
[C---:B-1----:R-:W-:Y:S01]  /*5a10*/  IMAD.SHL.U32 R0, R39.reuse, 0x40, RZ ;  /* 0x0000004027007824 */ /* 0x042fe200078e00ff */
[----:B------:R-:W-:Y:S03]  /*5a20*/  LOP3.LUT R39, R39, 0xffe, RZ, 0xc0, !PT ;  /* 0x00000ffe27277812 */ /* 0x000fe600078ec0ff */
[----:B------:R-:W-:Y:S02]  /*5a30*/  @P6 SHF.L.U32 R7, R89, 0x1f, RZ ;  /* 0x0000001f59076819 */ /* 0x000fe400000006ff */
[----:B------:R-:W-:Y:S01]  /*5a40*/  @P2 SEL R4, R5, R4, !P3 ;  /* 0x0000000405042207 */ /* 0x000fe20005800000 */
[----:B------:R-:W-:Y:S01]  /*5a50*/  IMAD.IADD R39, R36, 0x1, -R39 ;  /* 0x0000000124277824 */ /* 0x000fe200078e0a27 */
[----:B------:R-:W1:Y:S01]  /*5a60*/  @P6 SYNCS.PHASECHK.TRANS64.TRYWAIT P1, [R2+URZ+0x30], R7 ;  /* 0x00003007020065a7 */ /* 0x000e6200080211ff */
[----:B------:R-:W-:Y:S02]  /*5a70*/  LOP3.LUT R0, R0, 0xffffff80, RZ, 0xc0, !PT ;  /* 0xffffff8000007812 */ /* 0x000fe400078ec0ff */
[----:B------:R-:W-:Y:S03]  /*5a80*/  LOP3.LUT R4, R4, 0x1, RZ, 0xc0, !PT ;  /* 0x0000000104047812 */ /* 0x000fe600078ec0ff */
[----:B------:R-:W-:Y:S01]  /*5a90*/  IMAD.IADD R0, R37, 0x1, R0 ;  /* 0x0000000125007824 */ /* 0x000fe200078e0200 */
[----:B------:R-:W-:Y:S03]  /*5aa0*/  ISETP.NE.U32.AND P5, PT, R4, 0x1, PT ;  /* 0x000000010400780c */ /* 0x000fe60003fa5070 */
[----:B------:R-:W-:Y:S01]  /*5ab0*/  IMAD R39, R39, 0x100000, R0 ;  /* 0x0010000027277824 */ /* 0x000fe200078e0200 */
[----:B------:R-:W-:Y:S01]  /*5ac0*/  P2R R103, PR, RZ, 0x20 ;  /* 0x00000020ff677803 */ /* 0x000fe20000000000 */
[----:B------:R2:W4:Y:S01]  /*5ad0*/  SYNCS.PHASECHK.TRANS64.TRYWAIT P0, [R100+URZ+0x80], R3 ;  /* 0x00008003640075a7 */ /* 0x00052200080011ff */
[----:B-1----:R-:W-:Y:S01]  /*5ae0*/  @P6 SEL R102, RZ, 0x1, !P1 ;  /* 0x00000001ff666807 */ /* 0x002fe20004800000 */
[----:B--2---:R-:W-:Y:S06]  /*5af0*/  @!P6 BRA `(.L_x_93) ;  /* 0x000000000080e947 */ /* 0x004fec0003800000 */
[----:B------:R-:W-:Y:S01]  /*5b00*/  @P5 IMAD R6, R90, 0x1000, R71 ;  /* 0x000010005a065824 */ /* 0x000fe200078e0247 */
[----:B------:R-:W1:Y:S01]  /*5b10*/  S2R R0, SR_CgaCtaId ;  /* 0x0000000000007919 */ /* 0x000e620000008800 */
[----:B------:R-:W-:Y:S01]  /*5b20*/  ISETP.NE.AND P1, PT, R102, RZ, PT ;  /* 0x000000ff6600720c */ /* 0x000fe20003f25270 */
[----:B------:R-:W-:Y:S01]  /*5b30*/  BSSY B0, `(.L_x_94) ;  /* 0x000000b000007945 */ /* 0x000fe20003800000 */
[----:B------:R-:W-:Y:S01]  /*5b40*/  @P5 VIADD R4, R6, UR44 ;  /* 0x0000002c06045c36 */ /* 0x000fe20008000000 */
[----:B------:R-:W-:Y:S02]  /*5b50*/  CS2R R74, SRZ ;  /* 0x00000000004a7805 */ /* 0x000fe4000001ff00 */
[----:B------:R-:W-:Y:S02]  /*5b60*/  CS2R R72, SRZ ;  /* 0x0000000000487805 */ /* 0x000fe4000001ff00 */
[----:B------:R-:W-:Y:S01]  /*5b70*/  CS2R R78, SRZ ;  /* 0x00000000004e7805 */ /* 0x000fe2000001ff00 */
[----:B------:R-:W-:Y:S01]  /*5b80*/  @P5 IMAD R4, R93, -0x10, R4 ;  /* 0xfffffff05d045824 */ /* 0x000fe200078e0204 */
[----:B------:R-:W-:Y:S04]  /*5b90*/  CS2R R76, SRZ ;  /* 0x00000000004c7805 */ /* 0x000fe8000001ff00 */
[----:B------:R-:W-:Y:S05]  /*5ba0*/  @P1 BRA `(.L_x_95) ;  /* 0x00000000000c1947 */ /* 0x000fea0003800000 */
[----:B------:R-:W-:Y:S04]  /*5bb0*/  SHF.L.U32 R5, R89, 0x1f, RZ ;  /* 0x0000001f59057819 */ /* 0x000fe800000006ff */
[----:B------:R-:W2:Y:S02]  /*5bc0*/  SYNCS.PHASECHK.TRANS64.TRYWAIT P1, [R2+URZ+0x30], R5 ;  /* 0x00003005020075a7 */ /* 0x000ea400080211ff */
[----:B--2---:R-:W-:Y:S05]  /*5bd0*/  @!P1 BRA `(.L_x_96) ;  /* 0x0000002000dc9947 */ /* 0x004fea0003800000 */
.L_x_95:
[----:B------:R-:W-:Y:S05]  /*5be0*/  BSYNC B0 ;  /* 0x0000000000007941 */ /* 0x000fea0003800000 */
.L_x_94:
[----:B------:R-:W-:Y:S01]  /*5bf0*/  ISETP.NE.AND P1, PT, R103, RZ, PT ;  /* 0x000000ff6700720c */ /* 0x000fe20003f25270 */
[----:B--2---:R-:W-:Y:S02]  /*5c00*/  VIADD R5, R2, 0x40 ;  /* 0x0000004002057836 */ /* 0x004fe40000000000 */
[----:B------:R-:W-:Y:S03]  /*5c10*/  VIADD R90, R90, 0x1 ;  /* 0x000000015a5a7836 */ /* 0x000fe60000000000 */
[----:B-1----:R-:W-:Y:S07]  /*5c20*/  PRMT R0, R0, 0x654, R5 ;  /* 0x0000065400007816 */ /* 0x002fee0000000005 */
[----:B------:R1:W2:Y:S04]  /*5c30*/  @P1 LDS.128 R72, [R6+UR44+0x200] ;  /* 0x0002002c06481984 */ /* 0x0002a80008000c00 */
[----:B------:R1:W1:Y:S01]  /*5c40*/  @P1 LDS.128 R76, [R4+0x210] ;  /* 0x00021000044c1984 */ /* 0x0002620000000c00 */
[C---:B------:R-:W-:Y:S01]  /*5c50*/  ISETP.NE.AND P1, PT, R90.reuse, 0x2, PT ;  /* 0x000000025a00780c */ /* 0x040fe20003f25270 */
[----:B------:R-:W-:Y:S01]  /*5c60*/  @!PT LDS RZ, [RZ] ;  /* 0x00000000fffff984 */ /* 0x000fe20000000800 */
[----:B------:R-:W-:Y:S01]  /*5c70*/  @!PT LDS RZ, [RZ] ;  /* 0x00000000fffff984 */ /* 0x000fe20000000800 */
[----:B------:R-:W-:Y:S01]  /*5c80*/  @!PT LDS RZ, [RZ] ;  /* 0x00000000fffff984 */ /* 0x000fe20000000800 */
[----:B------:R-:W-:Y:S01]  /*5c90*/  @!PT LDS RZ, [RZ] ;  /* 0x00000000fffff984 */ /* 0x000fe20000000800 */
[----:B------:R5:W-:Y:S06]  /*5ca0*/  MEMBAR.ALL.CTA ;  /* 0x0000000000007992 */ /* 0x000bec0000008000 */
[----:B-----5:R-:W5:Y:S01]  /*5cb0*/  FENCE.VIEW.ASYNC.S ;  /* 0x00000000000073c6 */ /* 0x020f620000000000 */
[----:B------:R-:W-:Y:S01]  /*5cc0*/  SEL R90, R90, RZ, P1 ;  /* 0x000000ff5a5a7207 */ /* 0x000fe20000800000 */
[----:B-----5:R5:W-:Y:S02]  /*5cd0*/  SYNCS.ARRIVE.TRANS64.RED.A1T0 RZ, [R0+URZ], RZ ;  /* 0x000000ff00ff79a7 */ /* 0x020be400081004ff */
[----:B-----5:R-:W-:Y:S04]  /*5ce0*/  SEL R0, RZ, 0x1, P1 ;  /* 0x00000001ff007807 */ /* 0x020fe80000800000 */
[----:B--2---:R-:W-:Y:S02]  /*5cf0*/  LOP3.LUT R89, R89, R0, RZ, 0x3c, !PT ;  /* 0x0000000059597212 */ /* 0x004fe400078e3cff */
.L_x_93:
[----:B------:R-:W-:Y:S05]  /*5d00*/  BSYNC B1 ;  /* 0x0000000000017941 */ /* 0x000fea0003800000 */
.L_x_92:
[----:B------:R-:W-:Y:S04]  /*5d10*/  SHF.R.U32.HI R0, RZ, 0x15, R39 ;  /* 0x00000015ff007819 */ /* 0x000fe80000011627 */
[----:B------:R-:W-:Y:S01]  /*5d20*/  LOP3.LUT P1, RZ, R0, 0x3, R85, 0x48, !PT ;  /* 0x0000000300ff7812 */ /* 0x000fe20007824855 */
[----:B------:R-:W-:Y:S01]  /*5d30*/  @!UPT UIADD3 URZ, UPT, UPT, URZ, URZ, URZ ;  /* 0x000000fffffff290 */ /* 0x000fe2000fffe0ff */
[----:B----4-:R-:W-:Y:S11]  /*5d40*/  @P0 BRA `(.L_x_97) ;  /* 0x0000000000080947 */ /* 0x010ff60003800000 */
[----:B------:R-:W2:Y:S02]  /*5d50*/  SYNCS.PHASECHK.TRANS64.TRYWAIT P0, [R100+URZ+0x80], R3 ;  /* 0x00008003640075a7 */ /* 0x000ea400080011ff */
[----:B--2---:R-:W-:Y:S05]  /*5d60*/  @!P0 BRA `(.L_x_98) ;  /* 0x00000020008c8947 */ /* 0x004fea0003800000 */
.L_x_97:
[----:B------:R-:W-:Y:S05]  /*5d70*/  @!P1 BRA `(.L_x_99) ;  /* 0x0000000000409947 */ /* 0x000fea0003800000 */
[----:B------:R-:W4:Y:S01]  /*5d80*/  LDCU.64 UR8, c[0x4][0x70] ;  /* 0x01000e00ff0877ac */ /* 0x000f220008000a00 */
[----:B--2---:R-:W-:Y:S01]  /*5d90*/  MOV R3, 0x0 ;  /* 0x0000000000037802 */ /* 0x004fe20000000f00 */
[----:B------:R-:W-:Y:S02]  /*5da0*/  HFMA2 R12, -RZ, RZ, 0, 5.9604644775390625e-08 ;  /* 0x00000001ff0c7431 */ /* 0x000fe400000001ff */
[----:B------:R-:W-:Y:S02]  /*5db0*/  IMAD.MOV.U32 R8, RZ, RZ, 0x192 ;  /* 0x00000192ff087424 */ /* 0x000fe400078e00ff */
[----:B------:R-:W-:Y:S01]  /*5dc0*/  IMAD.MOV.U32 R13, RZ, RZ, RZ ;  /* 0x000000ffff0d7224 */ /* 0x000fe200078e00ff */
[----:B------:R-:W2:Y:S01]  /*5dd0*/  LDCU.64 UR6, c[0x4][0x78] ;  /* 0x01000f00ff0677ac */ /* 0x000ea20008000a00 */
[----:B------:R-:W3:Y:S01]  /*5de0*/  LDC.64 R2, c[0x4][R3] ;  /* 0x0100000003027b82 */ /* 0x000ee20000000a00 */
[----:B------:R-:W5:Y:S01]  /*5df0*/  LDCU.64 UR4, c[0x4][0x10] ;  /* 0x01000200ff0477ac */ /* 0x000f620008000a00 */
[----:B----4-:R-:W-:Y:S01]  /*5e00*/  MOV R5, UR9 ;  /* 0x0000000900057c02 */ /* 0x010fe20008000f00 */
[----:B-1----:R-:W-:Y:S01]  /*5e10*/  IMAD.U32 R4, RZ, RZ, UR8 ;  /* 0x00000008ff047e24 */ /* 0x002fe2000f8e00ff */
[----:B--2---:R-:W-:Y:S01]  /*5e20*/  MOV R7, UR7 ;  /* 0x0000000700077c02 */ /* 0x004fe20008000f00 */
[----:B------:R-:W-:Y:S01]  /*5e30*/  IMAD.U32 R6, RZ, RZ, UR6 ;  /* 0x00000006ff067e24 */ /* 0x000fe2000f8e00ff */
[----:B-----5:R-:W-:Y:S01]  /*5e40*/  MOV R11, UR5 ;  /* 0x00000005000b7c02 */ /* 0x020fe20008000f00 */
[----:B------:R-:W-:Y:S02]  /*5e50*/  IMAD.U32 R10, RZ, RZ, UR4 ;  /* 0x00000004ff0a7e24 */ /* 0x000fe4000f8e00ff */
[----:B------:R-:W-:Y:S07]  /*5e60*/  LEPC R20, `(.L_x_99) ;  /* 0x000000001014794e */ /* 0x000fee0000000000 */
[----:B---3--:R-:W-:Y:S05]  /*5e70*/  CALL.ABS.NOINC R2 ;  /* 0x0000000002007343 */ /* 0x008fea0003c00000 */
.L_x_99:
[-C--:B------:R-:W-:Y:S01]  /*5e80*/  F2FP.F16.E4M3.UNPACK_B R42, R72.reuse ;  /* 0x00000048ff2a723e */ /* 0x080fe200020006ff */
[----:B------:R-:W-:Y:S05]  /*5e90*/  WARPSYNC.ALL ;  /* 0x0000000000007948 */ /* 0x000fea0003800000 */
[----:B------:R-:W-:Y:S01]  /*5ea0*/  R2UR UR4, R39 ;  /* 0x00000000270472ca */ /* 0x000fe200000e0000 */
[--C-:B------:R-:W-:Y:S01]  /*5eb0*/  HADD2.F32 R40, -RZ, R42.reuse.H0_H0 ;  /* 0x2000002aff287230 */ /* 0x100fe20000004100 */
[----:B------:R-:W-:Y:S01]  /*5ec0*/  F2FP.F16.E4M3.UNPACK_B R43, R72.H1 ;  /* 0x00000048ff2b723e */ /* 0x000fe200030006ff */
[----:B------:R-:W-:Y:S01]  /*5ed0*/  HADD2.F32 R42, -RZ, R42.H1_H1 ;  /* 0x3000002aff2a7230 */ /* 0x000fe20000004100 */
[-C--:B------:R-:W-:Y:S01]  /*5ee0*/  F2FP.F16.E4M3.UNPACK_B R45, R73.reuse ;  /* 0x00000049ff2d723e */ /* 0x080fe200020006ff */
[----:B------:R-:W-:Y:S01]  /*5ef0*/  BSSY.RECONVERGENT B0, `(.L_x_100) ;  /* 0x0000099000007945 */ /* 0x000fe20003800200 */
[----:B------:R-:W-:Y:S01]  /*5f00*/  F2FP.F16.E4M3.UNPACK_B R47, R73.H1 ;  /* 0x00000049ff2f723e */ /* 0x000fe200030006ff */
[--C-:B------:R-:W-:Y:S01]  /*5f10*/  HADD2.F32 R44, -RZ, R43.reuse.H0_H0 ;  /* 0x2000002bff2c7230 */ /* 0x100fe20000004100 */
[-C--:B------:R-:W-:Y:S01]  /*5f20*/  F2FP.F16.E4M3.UNPACK_B R49, R74.reuse ;  /* 0x0000004aff31723e */ /* 0x080fe200020006ff */
[----:B------:R-:W-:Y:S01]  /*5f30*/  HADD2.F32 R46, -RZ, R43.H1_H1 ;  /* 0x3000002bff2e7230 */ /* 0x000fe20000004100 */
[----:B------:R-:W-:Y:S01]  /*5f40*/  F2FP.F16.E4M3.UNPACK_B R51, R74.H1 ;  /* 0x0000004aff33723e */ /* 0x000fe200030006ff */
[--C-:B------:R-:W-:Y:S01]  /*5f50*/  HADD2.F32 R43, -RZ, R45.reuse.H0_H0 ;  /* 0x2000002dff2b7230 */ /* 0x100fe20000004100 */
[-C--:B------:R-:W-:Y:S01]  /*5f60*/  F2FP.F16.E4M3.UNPACK_B R53, R75.reuse ;  /* 0x0000004bff35723e */ /* 0x080fe200020006ff */
[----:B-1----:R-:W-:Y:S01]  /*5f70*/  LDTM.16dp32bit_t0_t15.x32 R4, tmem[UR4] ;  /* 0x00000004000479ee */ /* 0x002fe20008a80000 */
[----:B------:R-:W3:Y:S01]  /*5f80*/  LDTM.16dp32bit_t16_t31.x32 R4, tmem[UR4+0x20] ;  /* 0x00002004000479ee */ /* 0x000ee20008aa0000 */
[----:B------:R-:W-:Y:S01]  /*5f90*/  ISETP.NE.AND P6, PT, R96, RZ, PT ;  /* 0x000000ff6000720c */ /* 0x000fe20003fc5270 */
[----:B------:R-:W-:Y:S01]  /*5fa0*/  HADD2.F32 R48, -RZ, R45.H1_H1 ;  /* 0x3000002dff307230 */ /* 0x000fe20000004100 */
[----:B------:R-:W-:Y:S01]  /*5fb0*/  IADD3 R109, PT, PT, R71, UR44, RZ ;  /* 0x0000002c476d7c10 */ /* 0x000fe2000fffe0ff */
[----:B------:R-:W-:Y:S01]  /*5fc0*/  HADD2.F32 R52, -RZ, R49.H1_H1 ;  /* 0x30000031ff347230 */ /* 0x000fe20000004100 */
[----:B------:R-:W-:Y:S01]  /*5fd0*/  SHF.L.U32 R108, R88, 0x4, RZ ;  /* 0x00000004586c7819 */ /* 0x000fe200000006ff */
[----:B------:R-:W-:Y:S01]  /*5fe0*/  HADD2.F32 R56, -RZ, R53.H1_H1 ;  /* 0x30000035ff387230 */ /* 0x000fe20000004100 */
[----:B------:R-:W-:Y:S01]  /*5ff0*/  F2FP.F16.E4M3.UNPACK_B R55, R75.H1 ;  /* 0x0000004bff37723e */ /* 0x000fe200030006ff */
[--C-:B------:R-:W-:Y:S01]  /*6000*/  HADD2.F32 R45, -RZ, R47.reuse.H0_H0 ;  /* 0x2000002fff2d7230 */ /* 0x100fe20000004100 */
[----:B------:R-:W-:Y:S01]  /*6010*/  IADD3 R101, PT, PT, R109, R108, RZ ;  /* 0x0000006c6d657210 */ /* 0x000fe20007ffe0ff */
[----:B------:R-:W-:Y:S01]  /*6020*/  HADD2.F32 R50, -RZ, R47.H1_H1 ;  /* 0x3000002fff327230 */ /* 0x000fe20000004100 */
[-C--:B------:R-:W-:Y:S01]  /*6030*/  F2FP.F16.E4M3.UNPACK_B R57, R76.reuse ;  /* 0x0000004cff39723e */ /* 0x080fe200020006ff */
[----:B------:R-:W-:Y:S01]  /*6040*/  HADD2.F32 R47, -RZ, R49.H0_H0 ;  /* 0x20000031ff2f7230 */ /* 0x000fe20000004100 */
[----:B------:R-:W-:Y:S01]  /*6050*/  F2FP.F16.E4M3.UNPACK_B R59, R76.H1 ;  /* 0x0000004cff3b723e */ /* 0x000fe200030006ff */
[----:B------:R-:W-:Y:S01]  /*6060*/  HADD2.F32 R49, -RZ, R51.H0_H0 ;  /* 0x20000033ff317230 */ /* 0x000fe20000004100 */
[-C--:B------:R-:W-:Y:S01]  /*6070*/  F2FP.F16.E4M3.UNPACK_B R61, R77.reuse ;  /* 0x0000004dff3d723e */ /* 0x080fe200020006ff */
[----:B------:R-:W-:Y:S01]  /*6080*/  HADD2.F32 R60, -RZ, R57.H1_H1 ;  /* 0x30000039ff3c7230 */ /* 0x000fe20000004100 */
[----:B------:R-:W-:Y:S01]  /*6090*/  F2FP.F16.E4M3.UNPACK_B R63, R77.H1 ;  /* 0x0000004dff3f723e */ /* 0x000fe200030006ff */
[----:B------:R-:W-:Y:S01]  /*60a0*/  HADD2.F32 R54, -RZ, R51.H1_H1 ;  /* 0x30000033ff367230 */ /* 0x000fe20000004100 */
[-C--:B------:R-:W-:Y:S01]  /*60b0*/  F2FP.F16.E4M3.UNPACK_B R65, R78.reuse ;  /* 0x0000004eff41723e */ /* 0x080fe200020006ff */
[----:B------:R-:W-:Y:S01]  /*60c0*/  HADD2.F32 R51, -RZ, R53.H0_H0 ;  /* 0x20000035ff337230 */ /* 0x000fe20000004100 */
[----:B------:R-:W-:Y:S01]  /*60d0*/  F2FP.F16.E4M3.UNPACK_B R67, R78.H1 ;  /* 0x0000004eff43723e */ /* 0x000fe200030006ff */
[----:B------:R-:W-:Y:S01]  /*60e0*/  HADD2.F32 R64, -RZ, R61.H1_H1 ;  /* 0x3000003dff407230 */ /* 0x000fe20000004100 */
[----:B------:R-:W-:Y:S01]  /*60f0*/  ISETP.NE.AND P0, PT, R95, RZ, PT ;  /* 0x000000ff5f00720c */ /* 0x000fe20003f05270 */
[C---:B---3--:R-:W-:Y:S01]  /*6100*/  FMUL R0, R38.reuse, R4 ;  /* 0x0000000426007220 */ /* 0x048fe20000400000 */
[C---:B------:R-:W-:Y:S01]  /*6110*/  FMUL R2, R38.reuse, R5 ;  /* 0x0000000526027220 */ /* 0x040fe20000400000 */
[C---:B------:R-:W-:Y:S01]  /*6120*/  FMUL R4, R38.reuse, R8 ;  /* 0x0000000826047220 */ /* 0x040fe20000400000 */
[C---:B------:R-:W-:Y:S01]  /*6130*/  FMUL R5, R38.reuse, R9 ;  /* 0x0000000926057220 */ /* 0x040fe20000400000 */
[C---:B------:R-:W-:Y:S01]  /*6140*/  FFMA R0, R41.reuse, R40, R0 ;  /* 0x0000002829007223 */ /* 0x040fe20000000000 */
[C---:B------:R-:W-:Y:S01]  /*6150*/  FFMA R2, R41.reuse, R42, R2 ;  /* 0x0000002a29027223 */ /* 0x040fe20000000002 */
[C---:B------:R-:W-:Y:S01]  /*6160*/  FMUL R8, R38.reuse, R12 ;  /* 0x0000000c26087220 */ /* 0x040fe20000400000 */
[C---:B------:R-:W-:Y:S01]  /*6170*/  FMUL R9, R38.reuse, R13 ;  /* 0x0000000d26097220 */ /* 0x040fe20000400000 */
[C---:B------:R-:W-:Y:S01]  /*6180*/  FMUL R12, R38.reuse, R16 ;  /* 0x00000010260c7220 */ /* 0x040fe20000400000 */
[C---:B------:R-:W-:Y:S01]  /*6190*/  FMUL R13, R38.reuse, R17 ;  /* 0x00000011260d7220 */ /* 0x040fe20000400000 */
[C---:B------:R-:W-:Y:S01]  /*61a0*/  FMUL R16, R38.reuse, R20 ;  /* 0x0000001426107220 */ /* 0x040fe20000400000 */
[C---:B------:R-:W-:Y:S01]  /*61b0*/  FMUL R17, R38.reuse, R21 ;  /* 0x0000001526117220 */ /* 0x040fe20000400000 */
[C---:B------:R-:W-:Y:S01]  /*61c0*/  FMUL R20, R38.reuse, R24 ;  /* 0x0000001826147220 */ /* 0x040fe20000400000 */
[C---:B------:R-:W-:Y:S01]  /*61d0*/  FMUL R21, R38.reuse, R25 ;  /* 0x0000001926157220 */ /* 0x040fe20000400000 */
[----:B------:R-:W-:Y:S02]  /*61e0*/  HADD2.F32 R68, -RZ, R65.H1_H1 ;  /* 0x30000041ff447230 */ /* 0x000fe40000004100 */
[C---:B------:R-:W-:Y:S01]  /*61f0*/  FMUL R24, R38.reuse, R28 ;  /* 0x0000001c26187220 */ /* 0x040fe20000400000 */
[C---:B------:R-:W-:Y:S01]  /*6200*/  FMUL R25, R38.reuse, R29 ;  /* 0x0000001d26197220 */ /* 0x040fe20000400000 */
[C---:B------:R-:W-:Y:S01]  /*6210*/  FMUL R28, R38.reuse, R32 ;  /* 0x00000020261c7220 */ /* 0x040fe20000400000 */
[C---:B------:R-:W-:Y:S01]  /*6220*/  FMUL R29, R38.reuse, R33 ;  /* 0x00000021261d7220 */ /* 0x040fe20000400000 */
[C---:B--2---:R-:W-:Y:S01]  /*6230*/  FMUL R3, R38.reuse, R6 ;  /* 0x0000000626037220 */ /* 0x044fe20000400000 */
[C---:B------:R-:W-:Y:S01]  /*6240*/  FMUL R7, R38.reuse, R7 ;  /* 0x0000000726077220 */ /* 0x040fe20000400000 */
[C---:B------:R-:W-:Y:S01]  /*6250*/  FMUL R6, R38.reuse, R10 ;  /* 0x0000000a26067220 */ /* 0x040fe20000400000 */
[C---:B------:R-:W-:Y:S01]  /*6260*/  FMUL R11, R38.reuse, R11 ;  /* 0x0000000b260b7220 */ /* 0x040fe20000400000 */
[C---:B------:R-:W-:Y:S01]  /*6270*/  FFMA R3, R41.reuse, R44, R3 ;  /* 0x0000002c29037223 */ /* 0x040fe20000000003 */
[C---:B------:R-:W-:Y:S01]  /*6280*/  FFMA R7, R41.reuse, R46, R7 ;  /* 0x0000002e29077223 */ /* 0x040fe20000000007 */
[C---:B------:R-:W-:Y:S01]  /*6290*/  FFMA R4, R41.reuse, R43, R4 ;  /* 0x0000002b29047223 */ /* 0x040fe20000000004 */
[----:B------:R-:W-:Y:S01]  /*62a0*/  F2FP.F16.E4M3.UNPACK_B R40, R79 ;  /* 0x0000004fff28723e */ /* 0x000fe200020006ff */
[C---:B------:R-:W-:Y:S01]  /*62b0*/  FFMA R5, R41.reuse, R48, R5 ;  /* 0x0000003029057223 */ /* 0x040fe20000000005 */
[C---:B------:R-:W-:Y:S01]  /*62c0*/  FFMA R6, R41.reuse, R45, R6 ;  /* 0x0000002d29067223 */ /* 0x040fe20000000006 */
[----:B------:R-:W-:Y:S01]  /*62d0*/  F2FP.F16.E4M3.UNPACK_B R42, R79.H1 ;  /* 0x0000004fff2a723e */ /* 0x000fe200030006ff */
[C---:B------:R-:W-:Y:S01]  /*62e0*/  FFMA R11, R41.reuse, R50, R11 ;  /* 0x00000032290b7223 */ /* 0x040fe2000000000b */
[----:B------:R-:W-:Y:S01]  /*62f0*/  FFMA R8, R41, R47, R8 ;  /* 0x0000002f29087223 */ /* 0x000fe20000000008 */
[----:B------:R-:W-:Y:S01]  /*6300*/  F2FP.SATFINITE.E4M3.F32.PACK_AB_MERGE_C R97, R7, R3, RZ ;  /* 0x000000030761723e */ /* 0x000fe200048070ff */
[C---:B------:R-:W-:Y:S01]  /*6310*/  FFMA R9, R41.reuse, R52, R9 ;  /* 0x0000003429097223 */ /* 0x040fe20000000009 */
[----:B------:R-:W-:Y:S01]  /*6320*/  FMUL R10, R38, R14 ;  /* 0x0000000e260a7220 */ /* 0x000fe20000400000 */
[----:B------:R-:W-:Y:S01]  /*6330*/  LEA R109, R90, UR44, 0x3 ;  /* 0x0000002c5a6d7c11 */ /* 0x000fe2000f8e18ff */
[----:B------:R-:W-:Y:S01]  /*6340*/  FMUL R15, R38, R15 ;  /* 0x0000000f260f7220 */ /* 0x000fe20000400000 */
[--C-:B------:R-:W-:Y:S01]  /*6350*/  HADD2.F32 R53, -RZ, R55.reuse.H0_H0 ;  /* 0x20000037ff357230 */ /* 0x100fe20000004100 */
[----:B------:R-:W-:Y:S01]  /*6360*/  F2FP.SATFINITE.E4M3.F32.PACK_AB_MERGE_C R96, R2, R0, R97 ;  /* 0x000000000260723e */ /* 0x000fe20004807061 */
[----:B------:R-:W-:Y:S01]  /*6370*/  FFMA R10, R41, R49, R10 ;  /* 0x00000031290a7223 */ /* 0x000fe2000000000a */
[----:B------:R-:W-:Y:S01]  /*6380*/  F2FP.SATFINITE.E4M3.F32.PACK_AB_MERGE_C R97, R11, R6, RZ ;  /* 0x000000060b61723e */ /* 0x000fe200048070ff */
[C---:B------:R-:W-:Y:S01]  /*6390*/  FFMA R15, R41.reuse, R54, R15 ;  /* 0x00000036290f7223 */ /* 0x040fe2000000000f */
[C---:B------:R-:W-:Y:S01]  /*63a0*/  FFMA R12, R41.reuse, R51, R12 ;  /* 0x00000033290c7223 */ /* 0x040fe2000000000c */
[----:B------:R-:W-:Y:S01]  /*63b0*/  FFMA R13, R41, R56, R13 ;  /* 0x00000038290d7223 */ /* 0x000fe2000000000d */
[----:B------:R-:W-:Y:S01]  /*63c0*/  F2FP.SATFINITE.E4M3.F32.PACK_AB_MERGE_C R97, R5, R4, R97 ;  /* 0x000000040561723e */ /* 0x000fe20004807061 */
[----:B------:R-:W-:Y:S01]  /*63d0*/  HADD2.F32 R58, -RZ, R55.H1_H1 ;  /* 0x30000037ff3a7230 */ /* 0x000fe20000004100 */
[----:B------:R-:W-:Y:S01]  /*63e0*/  F2FP.SATFINITE.E4M3.F32.PACK_AB_MERGE_C R98, R15, R10, RZ ;  /* 0x0000000a0f62723e */ /* 0x000fe200048070ff */
[----:B------:R-:W-:Y:S02]  /*63f0*/  HADD2.F32 R55, -RZ, R57.H0_H0 ;  /* 0x20000039ff377230 */ /* 0x000fe40000004100 */
[C---:B------:R-:W-:Y:S01]  /*6400*/  FMUL R14, R38.reuse, R18 ;  /* 0x00000012260e7220 */ /* 0x040fe20000400000 */
[C---:B------:R-:W-:Y:S01]  /*6410*/  FMUL R19, R38.reuse, R19 ;  /* 0x0000001326137220 */ /* 0x040fe20000400000 */
[--C-:B------:R-:W-:Y:S02]  /*6420*/  HADD2.F32 R57, -RZ, R59.reuse.H0_H0 ;  /* 0x2000003bff397230 */ /* 0x100fe40000004100 */
[C---:B------:R-:W-:Y:S01]  /*6430*/  FMUL R18, R38.reuse, R22 ;  /* 0x0000001626127220 */ /* 0x040fe20000400000 */
[C---:B------:R-:W-:Y:S01]  /*6440*/  FFMA R14, R41.reuse, R53, R14 ;  /* 0x00000035290e7223 */ /* 0x040fe2000000000e */
[----:B------:R-:W-:Y:S02]  /*6450*/  HADD2.F32 R62, -RZ, R59.H1_H1 ;  /* 0x3000003bff3e7230 */ /* 0x000fe40000004100 */
[C---:B------:R-:W-:Y:S01]  /*6460*/  FFMA R19, R41.reuse, R58, R19 ;  /* 0x0000003a29137223 */ /* 0x040fe20000000013 */
[----:B------:R-:W-:Y:S02]  /*6470*/  HADD2.F32 R59, -RZ, R61.H0_H0 ;  /* 0x2000003dff3b7230 */ /* 0x000fe40000004100 */
[C---:B------:R-:W-:Y:S01]  /*6480*/  FMUL R23, R38.reuse, R23 ;  /* 0x0000001726177220 */ /* 0x040fe20000400000 */
[C---:B------:R-:W-:Y:S01]  /*6490*/  FFMA R16, R41.reuse, R55, R16 ;  /* 0x0000003729107223 */ /* 0x040fe20000000010 */
[C---:B------:R-:W-:Y:S01]  /*64a0*/  FFMA R17, R41.reuse, R60, R17 ;  /* 0x0000003c29117223 */ /* 0x040fe20000000011 */
[--C-:B------:R-:W-:Y:S02]  /*64b0*/  HADD2.F32 R61, -RZ, R63.reuse.H0_H0 ;  /* 0x2000003fff3d7230 */ /* 0x100fe40000004100 */
[C---:B------:R-:W-:Y:S01]  /*64c0*/  FFMA R18, R41.reuse, R57, R18 ;  /* 0x0000003929127223 */ /* 0x040fe20000000012 */
[----:B------:R-:W-:Y:S02]  /*64d0*/  HADD2.F32 R66, -RZ, R63.H1_H1 ;  /* 0x3000003fff427230 */ /* 0x000fe40000004100 */
[C---:B------:R-:W-:Y:S01]  /*64e0*/  FMUL R22, R38.reuse, R26 ;  /* 0x0000001a26167220 */ /* 0x040fe20000400000 */
[----:B------:R-:W-:Y:S02]  /*64f0*/  HADD2.F32 R63, -RZ, R65.H0_H0 ;  /* 0x20000041ff3f7230 */ /* 0x000fe40000004100 */
[C---:B------:R-:W-:Y:S01]  /*6500*/  FFMA R23, R41.reuse, R62, R23 ;  /* 0x0000003e29177223 */ /* 0x040fe20000000017 */
[C---:B------:R-:W-:Y:S01]  /*6510*/  FMUL R27, R38.reuse, R27 ;  /* 0x0000001b261b7220 */ /* 0x040fe20000400000 */
[C---:B------:R-:W-:Y:S01]  /*6520*/  FFMA R20, R41.reuse, R59, R20 ;  /* 0x0000003b29147223 */ /* 0x040fe20000000014 */
[C---:B------:R-:W-:Y:S01]  /*6530*/  FFMA R21, R41.reuse, R64, R21 ;  /* 0x0000004029157223 */ /* 0x040fe20000000015 */
[--C-:B------:R-:W-:Y:S02]  /*6540*/  HADD2.F32 R65, -RZ, R67.reuse.H0_H0 ;  /* 0x20000043ff417230 */ /* 0x100fe40000004100 */
[C---:B------:R-:W-:Y:S01]  /*6550*/  FFMA R22, R41.reuse, R61, R22 ;  /* 0x0000003d29167223 */ /* 0x040fe20000000016 */
[----:B------:R-:W-:Y:S02]  /*6560*/  HADD2.F32 R70, -RZ, R67.H1_H1 ;  /* 0x30000043ff467230 */ /* 0x000fe40000004100 */
[C---:B------:R-:W-:Y:S01]  /*6570*/  FMUL R26, R38.reuse, R30 ;  /* 0x0000001e261a7220 */ /* 0x040fe20000400000 */
[--C-:B------:R-:W-:Y:S02]  /*6580*/  HADD2.F32 R67, -RZ, R40.reuse.H0_H0 ;  /* 0x20000028ff437230 */ /* 0x100fe40000004100 */
[C---:B------:R-:W-:Y:S01]  /*6590*/  FFMA R27, R41.reuse, R66, R27 ;  /* 0x00000042291b7223 */ /* 0x040fe2000000001b */
[C---:B------:R-:W-:Y:S01]  /*65a0*/  FMUL R31, R38.reuse, R31 ;  /* 0x0000001f261f7220 */ /* 0x040fe20000400000 */
[C---:B------:R-:W-:Y:S01]  /*65b0*/  FFMA R24, R41.reuse, R63, R24 ;  /* 0x0000003f29187223 */ /* 0x040fe20000000018 */
[----:B------:R-:W-:Y:S02]  /*65c0*/  HADD2.F32 R40, -RZ, R40.H1_H1 ;  /* 0x30000028ff287230 */ /* 0x000fe40000004100 */
[C---:B------:R-:W-:Y:S01]  /*65d0*/  FFMA R25, R41.reuse, R68, R25 ;  /* 0x0000004429197223 */ /* 0x040fe20000000019 */
[--C-:B------:R-:W-:Y:S02]  /*65e0*/  HADD2.F32 R69, -RZ, R42.reuse.H0_H0 ;  /* 0x2000002aff457230 */ /* 0x100fe40000004100 */
[C---:B------:R-:W-:Y:S01]  /*65f0*/  FFMA R26, R41.reuse, R65, R26 ;  /* 0x00000041291a7223 */ /* 0x040fe2000000001a */
[----:B------:R-:W-:Y:S02]  /*6600*/  HADD2.F32 R42, -RZ, R42.H1_H1 ;  /* 0x3000002aff2a7230 */ /* 0x000fe40000004100 */
[C---:B------:R-:W-:Y:S01]  /*6610*/  FMUL R30, R38.reuse, R34 ;  /* 0x00000022261e7220 */ /* 0x040fe20000400000 */
[----:B------:R-:W-:Y:S01]  /*6620*/  FFMA R31, R41, R70, R31 ;  /* 0x00000046291f7223 */ /* 0x000fe2000000001f */
[----:B------:R-:W-:Y:S01]  /*6630*/  FMUL R35, R38, R35 ;  /* 0x0000002326237220 */ /* 0x000fe20000400000 */
[----:B------:R-:W-:Y:S01]  /*6640*/  F2FP.SATFINITE.E4M3.F32.PACK_AB_MERGE_C R99, R19, R14, RZ ;  /* 0x0000000e1363723e */ /* 0x000fe200048070ff */
[C---:B------:R-:W-:Y:S01]  /*6650*/  FFMA R28, R41.reuse, R67, R28 ;  /* 0x00000043291c7223 */ /* 0x040fe2000000001c */
[C---:B------:R-:W-:Y:S01]  /*6660*/  FFMA R29, R41.reuse, R40, R29 ;  /* 0x00000028291d7223 */ /* 0x040fe2000000001d */
[C---:B------:R-:W-:Y:S01]  /*6670*/  FFMA R30, R41.reuse, R69, R30 ;  /* 0x00000045291e7223 */ /* 0x040fe2000000001e */
[----:B------:R-:W-:Y:S01]  /*6680*/  FFMA R35, R41, R42, R35 ;  /* 0x0000002a29237223 */ /* 0x000fe20000000023 */
[----:B------:R-:W-:Y:S02]  /*6690*/  F2FP.SATFINITE.E4M3.F32.PACK_AB_MERGE_C R98, R9, R8, R98 ;  /* 0x000000080962723e */ /* 0x000fe40004807062 */
[----:B------:R-:W-:Y:S02]  /*66a0*/  F2FP.SATFINITE.E4M3.F32.PACK_AB_MERGE_C R99, R13, R12, R99 ;  /* 0x0000000c0d63723e */ /* 0x000fe40004807063 */
[----:B------:R-:W-:Y:S02]  /*66b0*/  F2FP.SATFINITE.E4M3.F32.PACK_AB_MERGE_C R104, R23, R18, RZ ;  /* 0x000000121768723e */ /* 0x000fe400048070ff */
[----:B------:R-:W-:Y:S01]  /*66c0*/  F2FP.SATFINITE.E4M3.F32.PACK_AB_MERGE_C R105, R27, R22, RZ ;  /* 0x000000161b69723e */ /* 0x000fe200048070ff */
[----:B------:R1:W-:Y:S01]  /*66d0*/  STS.128 [R71+UR44+0x2200], R96 ;  /* 0x0022006047007988 */ /* 0x0003e20008000c2c */
[----:B------:R-:W-:Y:S02]  /*66e0*/  F2FP.SATFINITE.E4M3.F32.PACK_AB_MERGE_C R110, R31, R26, RZ ;  /* 0x0000001a1f6e723e */ /* 0x000fe400048070ff */
[----:B------:R-:W-:Y:S02]  /*66f0*/  F2FP.SATFINITE.E4M3.F32.PACK_AB_MERGE_C R111, R35, R30, RZ ;  /* 0x0000001e236f723e */ /* 0x000fe400048070ff */
[----:B------:R-:W-:Y:S02]  /*6700*/  F2FP.SATFINITE.E4M3.F32.PACK_AB_MERGE_C R104, R17, R16, R104 ;  /* 0x000000101168723e */ /* 0x000fe40004807068 */
[----:B------:R-:W-:Y:S02]  /*6710*/  F2FP.SATFINITE.E4M3.F32.PACK_AB_MERGE_C R105, R21, R20, R105 ;  /* 0x000000141569723e */ /* 0x000fe40004807069 */
[----:B------:R-:W-:Y:S02]  /*6720*/  F2FP.SATFINITE.E4M3.F32.PACK_AB_MERGE_C R106, R25, R24, R110 ;  /* 0x00000018196a723e */ /* 0x000fe4000480706e */
[----:B------:R-:W-:Y:S02]  /*6730*/  F2FP.SATFINITE.E4M3.F32.PACK_AB_MERGE_C R107, R29, R28, R111 ;  /* 0x0000001c1d6b723e */ /* 0x000fe4000480706f */
[----:B------:R-:W-:Y:S03]  /*6740*/  @P6 SHF.L.U32 R110, R89, 0x1f, RZ ;  /* 0x0000001f596e6819 */ /* 0x000fe600000006ff */
[----:B------:R1:W-:Y:S01]  /*6750*/  STS.128 [R101+0x2210], R104 ;  /* 0x0022106865007388 */ /* 0x0003e20000000c00 */
[----:B------:R-:W-:Y:S01]  /*6760*/  @!PT LDS RZ, [RZ] ;  /* 0x00000000fffff984 */ /* 0x000fe20000000800 */
[----:B------:R-:W-:Y:S01]  /*6770*/  @!PT LDS RZ, [RZ] ;  /* 0x00000000fffff984 */ /* 0x000fe20000000800 */
[----:B------:R-:W-:Y:S01]  /*6780*/  @!PT LDS RZ, [RZ] ;  /* 0x00000000fffff984 */ /* 0x000fe20000000800 */
[----:B------:R-:W-:Y:S01]  /*6790*/  @!PT LDS RZ, [RZ] ;  /* 0x00000000fffff984 */ /* 0x000fe20000000800 */
[----:B------:R2:W-:Y:S07]  /*67a0*/  MEMBAR.ALL.CTA ;  /* 0x0000000000007992 */ /* 0x0005ee0000008000 */
[----:B--2---:R-:W2:Y:S02]  /*67b0*/  FENCE.VIEW.ASYNC.S ;  /* 0x00000000000073c6 */ /* 0x004ea40000000000 */
[----:B--2---:R-:W-:Y:S06]  /*67c0*/  BAR.SYNC.DEFER_BLOCKING 0x1, 0x80 ;  /* 0x0042000000007b1d */ /* 0x004fec0000010000 */
[----:B------:R-:W-:Y:S05]  /*67d0*/  @P0 BRA `(.L_x_101) ;  /* 0x0000000000280947 */ /* 0x000fea0003800000 */
[----:B------:R-:W2:Y:S01]  /*67e0*/  LDCU.64 UR6, c[0x0][0x348] ;  /* 0x00006900ff0677ac */ /* 0x000ea20008000a00 */
[----:B------:R-:W-:Y:S01]  /*67f0*/  UIADD3 UR4, UPT, UPT, UR44, 0x2200, URZ ;  /* 0x000022002c047890 */ /* 0x000fe2000fffe0ff */
[----:B------:R-:W-:Y:S05]  /*6800*/  UMOV UR51, UR36 ;  /* 0x0000002400337c82 */ /* 0x000fea0008000000 */
[----:B------:R-:W-:Y:S04]  /*6810*/  MOV R94, UR4 ;  /* 0x00000004005e7c02 */ /* 0x000fe80008000f00 */
[----:B------:R-:W-:Y:S01]  /*6820*/  R2UR UR48, R94 ;  /* 0x000000005e3072ca */ /* 0x000fe200000e0000 */
[----:B--2---:R-:W-:Y:S04]  /*6830*/  UIADD3 UR4, UP0, UPT, UR6, 0x680, URZ ;  /* 0x0000068006047890 */ /* 0x004fe8000ff1e0ff */
[----:B------:R-:W-:Y:S09]  /*6840*/  UIADD3.X UR5, UPT, UPT, URZ, UR7, URZ, UP0, !UPT ;  /* 0x00000007ff057290 */ /* 0x000ff200087fe4ff */
[----:B------:R2:W-:Y:S01]  /*6850*/  UTMASTG.3D [UR48], [UR4] ;  /* 0x00000030040073b5 */ /* 0x0005e20008010000 */
[----:B------:R0:W-:Y:S01]  /*6860*/  UTMACMDFLUSH ;  /* 0x00000000000079b7 */ /* 0x0001e20000000000 */
[----:B--2---:R-:W-:Y:S04]  /*6870*/  DEPBAR.LE SB0, 0x1 ;  /* 0x000080400000791a */ /* 0x004fe80000000000 */
.L_x_101:
[----:B------:R-:W-:Y:S05]  /*6880*/  BSYNC.RECONVERGENT B0 ;  /* 0x0000000000007941 */ /* 0x000fea0003800200 */
.L_x_100:
[----:B------:R-:W-:Y:S06]  /*6890*/  BAR.SYNC.DEFER_BLOCKING 0x1, 0x80 ;  /* 0x0042000000007b1d */ /* 0x000fec0000010000 */
[----:B------:R-:W2:Y:S01]  /*68a0*/  @P6 SYNCS.PHASECHK.TRANS64.TRYWAIT P0, [R109+URZ+0x30], R110 ;  /* 0x0000306e6d0065a7 */ /* 0x000ea200080011ff */
[----:B------:R-:W-:Y:S01]  /*68b0*/  BSSY B1, `(.L_x_102) ;  /* 0x0000020000017945 */ /* 0x000fe20003800000 */
[----:B--2---:R-:W-:Y:S03]  /*68c0*/  @P6 SEL R102, RZ, 0x1, !P0 ;  /* 0x00000001ff666807 */ /* 0x004fe60004000000 */
[----:B------:R-:W-:Y:S05]  /*68d0*/  @!P6 BRA `(.L_x_103) ;  /* 0x000000000074e947 */ /* 0x000fea0003800000 */
[----:B------:R-:W-:Y:S01]  /*68e0*/  ISETP.NE.AND P1, PT, R103, RZ, PT ;  /* 0x000000ff6700720c */ /* 0x000fe20003f25270 */
[----:B------:R-:W2:Y:S01]  /*68f0*/  S2R R0, SR_CgaCtaId ;  /* 0x0000000000007919 */ /* 0x000ea20000008800 */
[----:B------:R-:W-:Y:S01]  /*6900*/  ISETP.NE.AND P0, PT, R102, RZ, PT ;  /* 0x000000ff6600720c */ /* 0x000fe20003f05270 */
[----:B------:R-:W-:Y:S10]  /*6910*/  BSSY B0, `(.L_x_104) ;  /* 0x0000008000007945 */ /* 0x000ff40003800000 */
[----:B------:R-:W-:Y:S05]  /*6920*/  @P1 IMAD R2, R90, 0x1000, R71 ;  /* 0x000010005a021824 */ /* 0x000fea00078e0247 */
[----:B------:R-:W-:Y:S05]  /*6930*/  @P1 IADD3 R3, PT, PT, R2, UR44, RZ ;  /* 0x0000002c02031c10 */ /* 0x000fea000fffe0ff */
[----:B------:R-:W-:Y:S01]  /*6940*/  @P1 IMAD.IADD R3, R3, 0x1, R108 ;  /* 0x0000000103031824 */ /* 0x000fe200078e026c */
[----:B------:R-:W-:Y:S06]  /*6950*/  @P0 BRA `(.L_x_105) ;  /* 0x00000000000c0947 */ /* 0x000fec0003800000 */
[----:B------:R-:W-:Y:S04]  /*6960*/  SHF.L.U32 R4, R89, 0x1f, RZ ;  /* 0x0000001f59047819 */ /* 0x000fe800000006ff */
[----:B------:R-:W3:Y:S02]  /*6970*/  SYNCS.PHASECHK.TRANS64.TRYWAIT P0, [R109+URZ+0x30], R4 ;  /* 0x000030046d0075a7 */ /* 0x000ee400080011ff */
[----:B---3--:R-:W-:Y:S05]  /*6980*/  @!P0 BRA `(.L_x_106) ;  /* 0x0000001400988947 */ /* 0x008fea0003800000 */
.L_x_105:
[----:B------:R-:W-:Y:S05]  /*6990*/  BSYNC B0 ;  /* 0x0000000000007941 */ /* 0x000fea0003800000 */
.L_x_104:
[----:B------:R-:W-:Y:S01]  /*69a0*/  ISETP.NE.AND P0, PT, R103, RZ, PT ;  /* 0x000000ff6700720c */ /* 0x000fe20003f05270 */
[----:B---3--:R-:W-:Y:S02]  /*69b0*/  VIADD R109, R109, 0x40 ;  /* 0x000000406d6d7836 */ /* 0x008fe40000000000 */
[----:B------:R-:W-:Y:S03]  /*69c0*/  VIADD R90, R90, 0x1 ;  /* 0x000000015a5a7836 */ /* 0x000fe60000000000 */
[----:B--2---:R-:W-:Y:S07]  /*69d0*/  PRMT R0, R0, 0x654, R109 ;  /* 0x0000065400007816 */ /* 0x004fee000000006d */
[----:B------:R2:W3:Y:S04]  /*69e0*/  @P0 LDS.128 R72, [R2+UR44+0x200] ;  /* 0x0002002c02480984 */ /* 0x0004e80008000c00 */
[----:B------:R2:W4:Y:S01]  /*69f0*/  @P0 LDS.128 R76, [R3+0x210] ;  /* 0x00021000034c0984 */ /* 0x0005220000000c00 */
        /* <DEDUP_REMOVED lines=10> */
[----:B--23--:R-:W-:Y:S02]  /*6aa0*/  LOP3.LUT R89, R89, R0, RZ, 0x3c, !PT ;  /* 0x0000000059597212 */ /* 0x00cfe400078e3cff */
.L_x_103:
[----:B------:R-:W-:Y:S05]  /*6ab0*/  BSYNC B1 ;  /* 0x0000000000017941 */ /* 0x000fea0003800000 */
.L_x_102:
[----:B------:R-:W-:Y:S05]  /*6ac0*/  VIADD R0, R39, 0x40 ;  /* 0x0000004027007836 */ /* 0x000fea0000000000 */
[----:B------:R-:W-:Y:S04]  /*6ad0*/  SHF.R.U32.HI R0, RZ, 0x15, R0 ;  /* 0x00000015ff007819 */ /* 0x000fe80000011600 */
[----:B------:R-:W-:Y:S11]  /*6ae0*/  LOP3.LUT P0, RZ, R0, 0x3, R85, 0x48, !PT ;  /* 0x0000000300ff7812 */ /* 0x000ff60007804855 */
[----:B------:R-:W-:Y:S02]  /*6af0*/  @!UPT UIADD3 URZ, UPT, UPT, URZ, URZ, URZ ;  /* 0x000000fffffff290 */ /* 0x000fe4000fffe0ff */
[----:B------:R-:W-:Y:S05]  /*6b00*/  @!P0 BRA `(.L_x_107) ;  /* 0x0000000000408947 */ /* 0x000fea0003800000 */
[----:B------:R-:W2:Y:S01]  /*6b10*/  LDCU.64 UR8, c[0x4][0x70] ;  /* 0x01000e00ff0877ac */ /* 0x000ea20008000a00 */
[----:B------:R-:W-:Y:S01]  /*6b20*/  MOV R3, 0x0 ;  /* 0x0000000000037802 */ /* 0x000fe20000000f00 */
[----:B------:R-:W-:Y:S02]  /*6b30*/  HFMA2 R12, -RZ, RZ, 0, 5.9604644775390625e-08 ;  /* 0x00000001ff0c7431 */ /* 0x000fe400000001ff */
[----:B------:R-:W-:Y:S02]  /*6b40*/  IMAD.MOV.U32 R8, RZ, RZ, 0x192 ;  /* 0x00000192ff087424 */ /* 0x000fe400078e00ff */
[----:B------:R-:W-:Y:S01]  /*6b50*/  IMAD.MOV.U32 R13, RZ, RZ, RZ ;  /* 0x000000ffff0d7224 */ /* 0x000fe200078e00ff */
[----:B------:R-:W3:Y:S01]  /*6b60*/  LDCU.64 UR6, c[0x4][0x78] ;  /* 0x01000f00ff0677ac */ /* 0x000ee20008000a00 */
[----:B------:R-:W1:Y:S01]  /*6b70*/  LDC.64 R2, c[0x4][R3] ;  /* 0x0100000003027b82 */ /* 0x000e620000000a00 */
[----:B------:R-:W5:Y:S01]  /*6b80*/  LDCU.64 UR4, c[0x4][0x10] ;  /* 0x01000200ff0477ac */ /* 0x000f620008000a00 */
[----:B--2---:R-:W-:Y:S01]  /*6b90*/  MOV R5, UR9 ;  /* 0x0000000900057c02 */ /* 0x004fe20008000f00 */
[----:B------:R-:W-:Y:S01]  /*6ba0*/  IMAD.U32 R4, RZ, RZ, UR8 ;  /* 0x00000008ff047e24 */ /* 0x000fe2000f8e00ff */
[----:B---3--:R-:W-:Y:S01]  /*6bb0*/  MOV R7, UR7 ;  /* 0x0000000700077c02 */ /* 0x008fe20008000f00 */
[----:B------:R-:W-:Y:S01]  /*6bc0*/  IMAD.U32 R6, RZ, RZ, UR6 ;  /* 0x00000006ff067e24 */ /* 0x000fe2000f8e00ff */
[----:B-----5:R-:W-:Y:S01]  /*6bd0*/  MOV R11, UR5 ;  /* 0x00000005000b7c02 */ /* 0x020fe20008000f00 */
[----:B------:R-:W-:Y:S02]  /*6be0*/  IMAD.U32 R10, RZ, RZ, UR4 ;  /* 0x00000004ff0a7e24 */ /* 0x000fe4000f8e00ff */
[----:B------:R-:W-:Y:S07]  /*6bf0*/  LEPC R20, `(.L_x_107) ;  /* 0x000000001014794e */ /* 0x000fee0000000000 */
[----:B-1--4-:R-:W-:Y:S05]  /*6c00*/  CALL.ABS.NOINC R2 ;  /* 0x0000000002007343 */ /* 0x012fea0003c00000 */
.L_x_107:
[----:B------:R-:W-:Y:S01]  /*6c10*/  ISETP.NE.AND P0, PT, R95, RZ, PT ;  /* 0x000000ff5f00720c */ /* 0x000fe20003f05270 */
[----:B------:R-:W-:Y:S05]  /*6c20*/  WARPSYNC.ALL ;  /* 0x0000000000007948 */ /* 0x000fea0003800000 */
[----:B------:R-:W-:Y:S01]  /*6c30*/  R2UR UR4, R39 ;  /* 0x00000000270472ca */ /* 0x000fe200000e0000 */
[----:B------:R-:W2:Y:S01]  /*6c40*/  S2UR UR6, SR_CgaCtaId ;  /* 0x00000000000679c3 */ /* 0x000ea20000008800 */
[-C--:B------:R-:W-:Y:S01]  /*6c50*/  F2FP.F16.E4M3.UNPACK_B R42, R72.reuse ;  /* 0x00000048ff2a723e */ /* 0x080fe200020006ff */
[----:B------:R-:W-:Y:S01]  /*6c60*/  BSSY.RECONVERGENT B0, `(.L_x_108) ;  /* 0x000009c000007945 */ /* 0x000fe20003800200 */
[----:B------:R-:W-:Y:S02]  /*6c70*/  F2FP.F16.E4M3.UNPACK_B R72, R72.H1 ;  /* 0x00000048ff48723e */ /* 0x000fe400030006ff */
[-C--:B------:R-:W-:Y:S01]  /*6c80*/  F2FP.F16.E4M3.UNPACK_B R46, R73.reuse ;  /* 0x00000049ff2e723e */ /* 0x080fe200020006ff */
[--C-:B------:R-:W-:Y:S01]  /*6c90*/  HADD2.F32 R40, -RZ, R42.reuse.H0_H0 ;  /* 0x2000002aff287230 */ /* 0x100fe20000004100 */
[----:B------:R-:W-:Y:S01]  /*6ca0*/  F2FP.F16.E4M3.UNPACK_B R73, R73.H1 ;  /* 0x00000049ff49723e */ /* 0x000fe200030006ff */
[----:B------:R-:W-:Y:S01]  /*6cb0*/  HADD2.F32 R42, -RZ, R42.H1_H1 ;  /* 0x3000002aff2a7230 */ /* 0x000fe20000004100 */
[-C--:B------:R-:W-:Y:S01]  /*6cc0*/  F2FP.F16.E4M3.UNPACK_B R50, R74.reuse ;  /* 0x0000004aff32723e */ /* 0x080fe200020006ff */
[----:B------:R-:W-:Y:S01]  /*6cd0*/  HADD2.F32 R43, -RZ, R72.H0_H0 ;  /* 0x20000048ff2b7230 */ /* 0x000fe20000004100 */
[----:B------:R-:W-:Y:S01]  /*6ce0*/  F2FP.F16.E4M3.UNPACK_B R74, R74.H1 ;  /* 0x0000004aff4a723e */ /* 0x000fe200030006ff */
[----:B------:R-:W-:Y:S01]  /*6cf0*/  LDTM.16dp32bit_t0_t15.x32 R4, tmem[UR4+0x40] ;  /* 0x00004004000479ee */ /* 0x000fe20008a80000 */
[----:B------:R-:W3:Y:S01]  /*6d00*/  LDTM.16dp32bit_t16_t31.x32 R4, tmem[UR4+0x60] ;  /* 0x00006004000479ee */ /* 0x000ee20008aa0000 */
[----:B------:R-:W-:Y:S01]  /*6d10*/  NOP ;  /* 0x0000000000007918 */ /* 0x000fe20000000000 */
[--C-:B------:R-:W-:Y:S01]  /*6d20*/  HADD2.F32 R45, -RZ, R46.reuse.H0_H0 ;  /* 0x2000002eff2d7230 */ /* 0x100fe20000004100 */
[----:B------:R-:W-:Y:S01]  /*6d30*/  R2UR UR5, R100 ;  /* 0x00000000640572ca */ /* 0x000fe200000e0000 */
[----:B------:R-:W-:Y:S01]  /*6d40*/  HADD2.F32 R46, -RZ, R46.H1_H1 ;  /* 0x3000002eff2e7230 */ /* 0x000fe20000004100 */
[----:B------:R-:W-:Y:S01]  /*6d50*/  F2FP.F16.E4M3.UNPACK_B R54, R75 ;  /* 0x0000004bff36723e */ /* 0x000fe200020006ff */
[--C-:B------:R-:W-:Y:S01]  /*6d60*/  HADD2.F32 R49, -RZ, R50.reuse.H0_H0 ;  /* 0x20000032ff317230 */ /* 0x100fe20000004100 */
[----:B----4-:R-:W-:Y:S01]  /*6d70*/  F2FP.F16.E4M3.UNPACK_B R58, R76 ;  /* 0x0000004cff3a723e */ /* 0x010fe200020006ff */
[----:B------:R-:W-:Y:S01]  /*6d80*/  HADD2.F32 R50, -RZ, R50.H1_H1 ;  /* 0x30000032ff327230 */ /* 0x000fe20000004100 */
[----:B------:R-:W-:Y:S01]  /*6d90*/  F2FP.F16.E4M3.UNPACK_B R62, R77 ;  /* 0x0000004dff3e723e */ /* 0x000fe200020006ff */
[--C-:B------:R-:W-:Y:S01]  /*6da0*/  HADD2.F32 R53, -RZ, R54.reuse.H0_H0 ;  /* 0x20000036ff357230 */ /* 0x100fe20000004100 */
[----:B------:R-:W-:Y:S01]  /*6db0*/  F2FP.F16.E4M3.UNPACK_B R66, R78 ;  /* 0x0000004eff42723e */ /* 0x000fe200020006ff */
[----:B------:R-:W-:Y:S01]  /*6dc0*/  HADD2.F32 R54, -RZ, R54.H1_H1 ;  /* 0x30000036ff367230 */ /* 0x000fe20000004100 */
[----:B------:R-:W-:Y:S01]  /*6dd0*/  F2FP.F16.E4M3.UNPACK_B R69, R79 ;  /* 0x0000004fff45723e */ /* 0x000fe200020006ff */
[--C-:B------:R-:W-:Y:S01]  /*6de0*/  HADD2.F32 R57, -RZ, R58.reuse.H0_H0 ;  /* 0x2000003aff397230 */ /* 0x100fe20000004100 */
[----:B------:R-:W-:Y:S01]  /*6df0*/  F2FP.F16.E4M3.UNPACK_B R75, R75.H1 ;  /* 0x0000004bff4b723e */ /* 0x000fe200030006ff */
[----:B------:R-:W-:Y:S01]  /*6e00*/  UIADD3 UR4, UPT, UPT, UR5, 0xa0, URZ ;  /* 0x000000a005047890 */ /* 0x000fe2000fffe0ff */
[----:B------:R-:W-:Y:S01]  /*6e10*/  HADD2.F32 R59, -RZ, R58.H1_H1 ;  /* 0x3000003aff3b7230 */ /* 0x000fe20000004100 */
[----:B------:R-:W-:Y:S01]  /*6e20*/  F2FP.F16.E4M3.UNPACK_B R76, R76.H1 ;  /* 0x0000004cff4c723e */ /* 0x000fe200030006ff */
[--C-:B------:R-:W-:Y:S01]  /*6e30*/  HADD2.F32 R61, -RZ, R62.reuse.H0_H0 ;  /* 0x2000003eff3d7230 */ /* 0x100fe20000004100 */
[----:B------:R-:W-:Y:S01]  /*6e40*/  F2FP.F16.E4M3.UNPACK_B R77, R77.H1 ;  /* 0x0000004dff4d723e */ /* 0x000fe200030006ff */
[----:B------:R-:W-:Y:S01]  /*6e50*/  HADD2.F32 R62, -RZ, R62.H1_H1 ;  /* 0x3000003eff3e7230 */ /* 0x000fe20000004100 */
[----:B------:R-:W-:Y:S01]  /*6e60*/  F2FP.F16.E4M3.UNPACK_B R78, R78.H1 ;  /* 0x0000004eff4e723e */ /* 0x000fe200030006ff */
[--C-:B------:R-:W-:Y:S01]  /*6e70*/  HADD2.F32 R65, -RZ, R66.reuse.H0_H0 ;  /* 0x20000042ff417230 */ /* 0x100fe20000004100 */
[----:B--2---:R-:W-:Y:S01]  /*6e80*/  UPRMT UR4, UR6, 0x654, UR4 ;  /* 0x0000065406047896 */ /* 0x004fe20008000004 */
        /* <DEDUP_REMOVED lines=8> */
[----:B------:R-:W-:Y:S01]  /*6f10*/  SYNCS.ARRIVE.TRANS64.RED.A1T0 RZ, [UR4], RZ ;  /* 0x000000ffffff79a7 */ /* 0x000fe20008100404 */
        /* <DEDUP_REMOVED lines=15> */
[--C-:B------:R-:W-:Y:S02]  /*7010*/  HADD2.F32 R47, -RZ, R73.reuse.H0_H0 ;  /* 0x20000049ff2f7230 */ /* 0x100fe40000004100 */
[C---:B------:R-:W-:Y:S01]  /*7020*/  FMUL R10, R38.reuse, R10 ;  /* 0x0000000a260a7220 */ /* 0x040fe20000400000 */
[C---:B------:R-:W-:Y:S01]  /*7030*/  FFMA R6, R41.reuse, R43, R6 ;  /* 0x0000002b29067223 */ /* 0x040fe20000000006 */
[----:B------:R-:W-:Y:S02]  /*7040*/  HADD2.F32 R48, -RZ, R73.H1_H1 ;  /* 0x30000049ff307230 */ /* 0x000fe40000004100 */
[C---:B------:R-:W-:Y:S01]  /*7050*/  FFMA R7, R41.reuse, R44, R7 ;  /* 0x0000002c29077223 */ /* 0x040fe20000000007 */
[C---:B------:R-:W-:Y:S01]  /*7060*/  FFMA R8, R41.reuse, R45, R8 ;  /* 0x0000002d29087223 */ /* 0x040fe20000000008 */
[C---:B------:R-:W-:Y:S01]  /*7070*/  FFMA R9, R41.reuse, R46, R9 ;  /* 0x0000002e29097223 */ /* 0x040fe20000000009 */
[----:B------:R-:W-:Y:S01]  /*7080*/  FFMA R10, R41, R47, R10 ;  /* 0x0000002f290a7223 */ /* 0x000fe2000000000a */
[----:B------:R-:W-:Y:S01]  /*7090*/  HADD2.F32 R43, -RZ, R69.H0_H0 ;  /* 0x20000045ff2b7230 */ /* 0x000fe20000004100 */
[----:B-1----:R-:W-:Y:S01]  /*70a0*/  F2FP.SATFINITE.E4M3.F32.PACK_AB_MERGE_C R96, R7, R6, RZ ;  /* 0x000000060760723e */ /* 0x002fe200048070ff */
[C---:B------:R-:W-:Y:S01]  /*70b0*/  FMUL R11, R38.reuse, R11 ;  /* 0x0000000b260b7220 */ /* 0x040fe20000400000 */
[--C-:B------:R-:W-:Y:S02]  /*70c0*/  HADD2.F32 R51, -RZ, R74.reuse.H0_H0 ;  /* 0x2000004aff337230 */ /* 0x100fe40000004100 */
[C---:B------:R-:W-:Y:S01]  /*70d0*/  FMUL R14, R38.reuse, R14 ;  /* 0x0000000e260e7220 */ /* 0x040fe20000400000 */
[----:B------:R-:W-:Y:S01]  /*70e0*/  HADD2.F32 R52, -RZ, R74.H1_H1 ;  /* 0x3000004aff347230 */ /* 0x000fe20000004100 */
[----:B------:R-:W-:Y:S01]  /*70f0*/  F2FP.SATFINITE.E4M3.F32.PACK_AB_MERGE_C R96, R5, R4, R96 ;  /* 0x000000040560723e */ /* 0x000fe20004807060 */
[C---:B------:R-:W-:Y:S01]  /*7100*/  FFMA R11, R41.reuse, R48, R11 ;  /* 0x00000030290b7223 */ /* 0x040fe2000000000b */
[C---:B------:R-:W-:Y:S01]  /*7110*/  FFMA R12, R41.reuse, R49, R12 ;  /* 0x00000031290c7223 */ /* 0x040fe2000000000c */
[C---:B------:R-:W-:Y:S01]  /*7120*/  FFMA R13, R41.reuse, R50, R13 ;  /* 0x00000032290d7223 */ /* 0x040fe2000000000d */
[----:B------:R-:W-:Y:S01]  /*7130*/  FFMA R14, R41, R51, R14 ;  /* 0x00000033290e7223 */ /* 0x000fe2000000000e */
[C---:B------:R-:W-:Y:S01]  /*7140*/  FMUL R15, R38.reuse, R15 ;  /* 0x0000000f260f7220 */ /* 0x040fe20000400000 */
[----:B------:R-:W-:Y:S01]  /*7150*/  F2FP.F16.E4M3.UNPACK_B R79, R79.H1 ;  /* 0x0000004fff4f723e */ /* 0x000fe200030006ff */
[--C-:B------:R-:W-:Y:S01]  /*7160*/  HADD2.F32 R55, -RZ, R75.reuse.H0_H0 ;  /* 0x2000004bff377230 */ /* 0x100fe20000004100 */
[----:B------:R-:W-:Y:S01]  /*7170*/  F2FP.SATFINITE.E4M3.F32.PACK_AB_MERGE_C R97, R11, R10, RZ ;  /* 0x0000000a0b61723e */ /* 0x000fe200048070ff */
[C---:B------:R-:W-:Y:S01]  /*7180*/  FFMA R15, R41.reuse, R52, R15 ;  /* 0x00000034290f7223 */ /* 0x040fe2000000000f */
[C---:B------:R-:W-:Y:S01]  /*7190*/  FFMA R16, R41.reuse, R53, R16 ;  /* 0x0000003529107223 */ /* 0x040fe20000000010 */
[----:B------:R-:W-:Y:S01]  /*71a0*/  FFMA R17, R41, R54, R17 ;  /* 0x0000003629117223 */ /* 0x000fe20000000011 */
[----:B------:R-:W-:Y:S01]  /*71b0*/  F2FP.SATFINITE.E4M3.F32.PACK_AB_MERGE_C R97, R9, R8, R97 ;  /* 0x000000080961723e */ /* 0x000fe20004807061 */
[----:B------:R-:W-:Y:S01]  /*71c0*/  HADD2.F32 R56, -RZ, R75.H1_H1 ;  /* 0x3000004bff387230 */ /* 0x000fe20000004100 */
[----:B------:R-:W-:Y:S01]  /*71d0*/  F2FP.SATFINITE.E4M3.F32.PACK_AB_MERGE_C R98, R15, R14, RZ ;  /* 0x0000000e0f62723e */ /* 0x000fe200048070ff */
[C---:B------:R-:W-:Y:S01]  /*71e0*/  FMUL R18, R38.reuse, R18 ;  /* 0x0000001226127220 */ /* 0x040fe20000400000 */
[C---:B------:R-:W-:Y:S01]  /*71f0*/  FMUL R19, R38.reuse, R19 ;  /* 0x0000001326137220 */ /* 0x040fe20000400000 */
[--C-:B------:R-:W-:Y:S02]  /*7200*/  HADD2.F32 R58, -RZ, R76.reuse.H0_H0 ;  /* 0x2000004cff3a7230 */ /* 0x100fe40000004100 */
[C---:B------:R-:W-:Y:S01]  /*7210*/  FMUL R3, R38.reuse, R22 ;  /* 0x0000001626037220 */ /* 0x040fe20000400000 */
[C---:B------:R-:W-:Y:S01]  /*7220*/  FFMA R18, R41.reuse, R55, R18 ;  /* 0x0000003729127223 */ /* 0x040fe20000000012 */
[----:B------:R-:W-:Y:S02]  /*7230*/  HADD2.F32 R60, -RZ, R76.H1_H1 ;  /* 0x3000004cff3c7230 */ /* 0x000fe40000004100 */
        /* <DEDUP_REMOVED lines=42> */
[----:B------:R-:W-:Y:S03]  /*74e0*/  IADD3 R70, PT, PT, R36, 0x1, RZ ;  /* 0x0000000124467810 */ /* 0x000fe60007ffe0ff */
        /* <DEDUP_REMOVED lines=10> */
[----:B------:R-:W-:Y:S02]  /*7590*/  UIADD3 UR9, UPT, UPT, UR49, 0x40, URZ ;  /* 0x0000004031097890 */ /* 0x000fe4000fffe0ff */
[----:B------:R-:W-:Y:S01]  /*75a0*/  UIADD3 UR8, UPT, UPT, UR44, 0x3200, URZ ;  /* 0x000032002c087890 */ /* 0x000fe2000fffe0ff */
[----:B------:R-:W-:Y:S01]  /*75b0*/  UMOV UR10, UR50 ;  /* 0x00000032000a7c82 */ /* 0x000fe20008000000 */
[----:B------:R-:W-:Y:S01]  /*75c0*/  UMOV UR11, UR36 ;  /* 0x00000024000b7c82 */ /* 0x000fe20008000000 */
[----:B--2---:R-:W-:Y:S04]  /*75d0*/  UIADD3 UR4, UP0, UPT, UR6, 0x680, URZ ;  /* 0x0000068006047890 */ /* 0x004fe8000ff1e0ff */
[----:B------:R-:W-:Y:S09]  /*75e0*/  UIADD3.X UR5, UPT, UPT, URZ, UR7, URZ, UP0, !UPT ;  /* 0x00000007ff057290 */ /* 0x000ff200087fe4ff */
[----:B------:R2:W-:Y:S01]  /*75f0*/  UTMASTG.3D [UR8], [UR4] ;  /* 0x00000008040073b5 */ /* 0x0005e20008010000 */
[----:B------:R0:W-:Y:S01]  /*7600*/  UTMACMDFLUSH ;  /* 0x00000000000079b7 */ /* 0x0001e20000000000 */
[----:B--2---:R-:W-:Y:S04]  /*7610*/  DEPBAR.LE SB0, 0x1 ;  /* 0x000080400000791a */ /* 0x004fe80000000000 */
.L_x_109:
[----:B------:R-:W-:Y:S05]  /*7620*/  BSYNC.RECONVERGENT B0 ;  /* 0x0000000000007941 */ /* 0x000fea0003800200 */
.L_x_108:
[----:B------:R-:W-:Y:S01]  /*7630*/  BAR.SYNC.DEFER_BLOCKING 0x1, 0x80 ;  /* 0x0042000000007b1d */ /* 0x000fe20000010000 */
[----:B------:R-:W-:Y:S01]  /*7640*/  ISETP.NE.AND P0, PT, R87, 0x2, PT ;  /* 0x000000025700780c */ /* 0x000fe20003f05270 */
[----:B------:R-:W-:Y:S01]  /*7650*/  UISETP.NE.AND UP0, UPT, UR45, URZ, UPT ;  /* 0x000000ff2d00728c */ /* 0x000fe2000bf05270 */
[----:B------:R-:W-:Y:S01]  /*7660*/  ISETP.NE.AND P1, PT, R70, 0x4, PT ;  /* 0x000000044600780c */ /* 0x000fe20003f25270 */
[----:B------:R-:W-:Y:S01]  /*7670*/  UIADD3 UR30, UPT, UPT, UR37, UR59, URZ ;  /* 0x0000003b251e7290 */ /* 0x000fe2000fffe0ff */
[----:B------:R-:W-:Y:S01]  /*7680*/  SEL R0, RZ, 0x1, P0 ;  /* 0x00000001ff007807 */ /* 0x000fe20000000000 */
[----:B------:R-:W-:Y:S01]  /*7690*/  UIADD3 UR20, UPT, UPT, UR38, UR62, URZ ;  /* 0x0000003e26147290 */ /* 0x000fe2000fffe0ff */
[----:B------:R-:W-:Y:S02]  /*76a0*/  SEL R3, RZ, 0x1, P1 ;  /* 0x00000001ff037807 */ /* 0x000fe40000800000 */
[----:B------:R-:W-:Y:S02]  /*76b0*/  LOP3.LUT R91, R91, R0, RZ, 0x3c, !PT ;  /* 0x000000005b5b7212 */ /* 0x000fe400078e3cff */
[----:B------:R-:W-:Y:S02]  /*76c0*/  LOP3.LUT R92, R92, R3, RZ, 0x3c, !PT ;  /* 0x000000035c5c7212 */ /* 0x000fe400078e3cff */
[----:B------:R-:W-:Y:S02]  /*76d0*/  SEL R87, R87, RZ, P0 ;  /* 0x000000ff57577207 */ /* 0x000fe40000000000 */
[----:B------:R-:W-:Y:S01]  /*76e0*/  SEL R36, R70, RZ, P1 ;  /* 0x000000ff46247207 */ /* 0x000fe20000800000 */
[----:B------:R-:W-:Y:S01]  /*76f0*/  UMOV UR36, UR58 ;  /* 0x0000003a00247c82 */ /* 0x000fe20008000000 */
[----:B------:R-:W-:Y:S05]  /*7700*/  BRA.U UP0, `(.L_x_110) ;  /* 0xffffffd500987547 */ /* 0x000fea000b83ffff */
[----:B------:R-:W-:Y:S05]  /*7710*/  EXIT ;  /* 0x000000000000794d */ /* 0x000fea0003800000 */
.L_x_24:
[----:B-1----:R1:W3:Y:S02]  /*7720*/  SYNCS.PHASECHK.TRANS64.TRYWAIT P0, [R0+URZ+0xd0], R3 ;  /* 0x0000d003000075a7 */ /* 0x0022e400080011ff */
[----:B---3--:R-:W-:Y:S05]  /*7730*/  @!P0 NANOSLEEP.SYNCS 0x989680 ;  /* 0x009896800000895d */ /* 0x008fea0003900000 */
[----:B------:R-:W3:Y:S02]  /*7740*/  @!P0 SYNCS.PHASECHK.TRANS64 P0, [R0+URZ+0xd0], R3 ;  /* 0x0000d003000085a7 */ /* 0x000ee400080010ff */
[----:B---3--:R-:W-:Y:S05]  /*7750*/  @!P0 BRA `(.L_x_24) ;  /* 0xfffffffc00f08947 */ /* 0x008fea000383ffff */
[----:B------:R-:W-:Y:S05]  /*7760*/  BRA `(.L_x_111) ;  /* 0xffffffa0002c7947 */ /* 0x000fea000383ffff */
.L_x_27:
[----:B-1----:R-:W-:-:S07]  /*7770*/  MOV R0, UR33 ;  /* 0x0000002100007c02 */ /* 0x002fce0008000f00 */
.L_x_112:
[----:B-1----:R1:W3:Y:S02]  /*7780*/  SYNCS.PHASECHK.TRANS64.TRYWAIT P0, [R0+URZ+0x18], R3 ;  /* 0x00001803000075a7 */ /* 0x0022e400080011ff */
[----:B---3--:R-:W-:Y:S05]  /*7790*/  @!P0 NANOSLEEP.SYNCS 0x989680 ;  /* 0x009896800000895d */ /* 0x008fea0003900000 */
[----:B------:R-:W3:Y:S02]  /*77a0*/  @!P0 SYNCS.PHASECHK.TRANS64 P0, [R0+URZ+0x18], R3 ;  /* 0x00001803000085a7 */ /* 0x000ee400080010ff */
[----:B---3--:R-:W-:Y:S05]  /*77b0*/  @!P0 BRA `(.L_x_112) ;  /* 0xfffffffc00f08947 */ /* 0x008fea000383ffff */
[----:B------:R-:W-:Y:S05]  /*77c0*/  BRA `(.L_x_26) ;  /* 0xffffffa0006c7947 */ /* 0x000fea000383ffff */
.L_x_34:
[----:B-1----:R-:W-:-:S07]  /*77d0*/  MOV R0, UR9 ;  /* 0x0000000900007c02 */ /* 0x002fce0008000f00 */
.L_x_113:
[----:B-1----:R1:W3:Y:S02]  /*77e0*/  SYNCS.PHASECHK.TRANS64.TRYWAIT P0, [R0+URZ+0x18], R3 ;  /* 0x00001803000075a7 */ /* 0x0022e400080011ff */
[----:B---3--:R-:W-:Y:S05]  /*77f0*/  @!P0 NANOSLEEP.SYNCS 0x989680 ;  /* 0x009896800000895d */ /* 0x008fea0003900000 */
[----:B------:R-:W3:Y:S02]  /*7800*/  @!P0 SYNCS.PHASECHK.TRANS64 P0, [R0+URZ+0x18], R3 ;  /* 0x00001803000085a7 */ /* 0x000ee400080010ff */
[----:B---3--:R-:W-:Y:S05]  /*7810*/  @!P0 BRA `(.L_x_113) ;  /* 0xfffffffc00f08947 */ /* 0x008fea000383ffff */
[----:B------:R-:W-:Y:S05]  /*7820*/  BRA `(.L_x_33) ;  /* 0xffffffa400287947 */ /* 0x000fea000383ffff */
.L_x_39:
[----:B-1----:R1:W3:Y:S02]  /*7830*/  SYNCS.PHASECHK.TRANS64.TRYWAIT P0, [R3+URZ+0x60], R0 ;  /* 0x00006000030075a7 */ /* 0x0022e400080011ff */
[----:B---3--:R-:W-:Y:S05]  /*7840*/  @!P0 NANOSLEEP.SYNCS 0x989680 ;  /* 0x009896800000895d */ /* 0x008fea0003900000 */
[----:B------:R-:W3:Y:S02]  /*7850*/  @!P0 SYNCS.PHASECHK.TRANS64 P0, [R3+URZ+0x60], R0 ;  /* 0x00006000030085a7 */ /* 0x000ee400080010ff */
[----:B---3--:R-:W-:Y:S05]  /*7860*/  @!P0 BRA `(.L_x_39) ;  /* 0xfffffffc00f08947 */ /* 0x008fea000383ffff */
[----:B------:R-:W-:Y:S05]  /*7870*/  BRA `(.L_x_114) ;  /* 0xffffffa400c87947 */ /* 0x000fea000383ffff */
.L_x_43:
[----:B-1----:R-:W-:-:S07]  /*7880*/  MOV R0, UR4 ;  /* 0x0000000400007c02 */ /* 0x002fce0008000f00 */
.L_x_115:
[----:B-1----:R1:W3:Y:S02]  /*7890*/  SYNCS.PHASECHK.TRANS64.TRYWAIT P0, [R0+URZ], R3 ;  /* 0x00000003000075a7 */ /* 0x0022e400080011ff */
[----:B---3--:R-:W-:Y:S05]  /*78a0*/  @!P0 NANOSLEEP.SYNCS 0x989680 ;  /* 0x009896800000895d */ /* 0x008fea0003900000 */
[----:B------:R-:W3:Y:S02]  /*78b0*/  @!P0 SYNCS.PHASECHK.TRANS64 P0, [R0+URZ], R3 ;  /* 0x00000003000085a7 */ /* 0x000ee400080010ff */
[----:B---3--:R-:W-:Y:S05]  /*78c0*/  @!P0 BRA `(.L_x_115) ;  /* 0xfffffffc00f08947 */ /* 0x008fea000383ffff */
[----:B------:R-:W-:Y:S05]  /*78d0*/  BRA `(.L_x_116) ;  /* 0xffffffac006c7947 */ /* 0x000fea000383ffff */
.L_x_44:
[----:B------:R-:W-:-:S07]  /*78e0*/  MOV R0, UR5 ;  /* 0x0000000500007c02 */ /* 0x000fce0008000f00 */
.L_x_117:
[----:B-1----:R1:W3:Y:S02]  /*78f0*/  SYNCS.PHASECHK.TRANS64.TRYWAIT P0, [R0+URZ], R3 ;  /* 0x00000003000075a7 */ /* 0x0022e400080011ff */
[----:B---3--:R-:W-:Y:S05]  /*7900*/  @!P0 NANOSLEEP.SYNCS 0x989680 ;  /* 0x009896800000895d */ /* 0x008fea0003900000 */
[----:B------:R-:W3:Y:S02]  /*7910*/  @!P0 SYNCS.PHASECHK.TRANS64 P0, [R0+URZ], R3 ;  /* 0x00000003000085a7 */ /* 0x000ee400080010ff */
[----:B---3--:R-:W-:Y:S05]  /*7920*/  @!P0 BRA `(.L_x_117) ;  /* 0xfffffffc00f08947 */ /* 0x008fea000383ffff */
[----:B------:R-:W-:Y:S05]  /*7930*/  BRA `(.L_x_118) ;  /* 0xffffffac00787947 */ /* 0x000fea000383ffff */
.L_x_47:
[----:B--2---:R2:W3:Y:S02]  /*7940*/  SYNCS.PHASECHK.TRANS64.TRYWAIT P0, [R2+URZ+0xc0], R5 ;  /* 0x0000c005020075a7 */ /* 0x0044e400080011ff */
[----:B---3--:R-:W-:Y:S05]  /*7950*/  @!P0 NANOSLEEP.SYNCS 0x989680 ;  /* 0x009896800000895d */ /* 0x008fea0003900000 */
[----:B------:R-:W3:Y:S02]  /*7960*/  @!P0 SYNCS.PHASECHK.TRANS64 P0, [R2+URZ+0xc0], R5 ;  /* 0x0000c005020085a7 */ /* 0x000ee400080010ff */
[----:B---3--:R-:W-:Y:S05]  /*7970*/  @!P0 BRA `(.L_x_47) ;  /* 0xfffffffc00f08947 */ /* 0x008fea000383ffff */
[----:B------:R-:W-:Y:S05]  /*7980*/  BRA `(.L_x_119) ;  /* 0xffffffac00dc7947 */ /* 0x000fea000383ffff */
.L_x_48:
[----:B------:R-:W-:-:S07]  /*7990*/  MOV R2, UR4 ;  /* 0x0000000400027c02 */ /* 0x000fce0008000f00 */
.L_x_120:
[----:B--2---:R2:W3:Y:S02]  /*79a0*/  SYNCS.PHASECHK.TRANS64.TRYWAIT P0, [R2+URZ+0x70], R5 ;  /* 0x00007005020075a7 */ /* 0x0044e400080011ff */
[----:B---3--:R-:W-:Y:S05]  /*79b0*/  @!P0 NANOSLEEP.SYNCS 0x989680 ;  /* 0x009896800000895d */ /* 0x008fea0003900000 */
[----:B------:R-:W3:Y:S02]  /*79c0*/  @!P0 SYNCS.PHASECHK.TRANS64 P0, [R2+URZ+0x70], R5 ;  /* 0x00007005020085a7 */ /* 0x000ee400080010ff */
[----:B---3--:R-:W-:Y:S05]  /*79d0*/  @!P0 BRA `(.L_x_120) ;  /* 0xfffffffc00f08947 */ /* 0x008fea000383ffff */
[----:B------:R-:W-:Y:S05]  /*79e0*/  BRA `(.L_x_121) ;  /* 0xffffffac00ec7947 */ /* 0x000fea000383ffff */
.L_x_49:
[----:B--2---:R2:W3:Y:S02]  /*79f0*/  SYNCS.PHASECHK.TRANS64.TRYWAIT P1, [R2+URZ+0x60], R5 ;  /* 0x00006005020075a7 */ /* 0x0044e400080211ff */
[----:B---3--:R-:W-:Y:S05]  /*7a00*/  @!P1 NANOSLEEP.SYNCS 0x989680 ;  /* 0x009896800000995d */ /* 0x008fea0003900000 */
[----:B------:R-:W3:Y:S02]  /*7a10*/  @!P1 SYNCS.PHASECHK.TRANS64 P1, [R2+URZ+0x60], R5 ;  /* 0x00006005020095a7 */ /* 0x000ee400080210ff */
[----:B---3--:R-:W-:Y:S05]  /*7a20*/  @!P1 BRA `(.L_x_49) ;  /* 0xfffffffc00f09947 */ /* 0x008fea000383ffff */
[----:B------:R-:W-:Y:S05]  /*7a30*/  BRA `(.L_x_122) ;  /* 0xffffffb0001c7947 */ /* 0x000fea000383ffff */
.L_x_52:
[----:B------:R-:W-:-:S07]  /*7a40*/  MOV R0, UR4 ;  /* 0x0000000400007c02 */ /* 0x000fce0008000f00 */
.L_x_123:
[----:B--2---:R2:W3:Y:S02]  /*7a50*/  SYNCS.PHASECHK.TRANS64.TRYWAIT P0, [R0+URZ+0x70], R3 ;  /* 0x00007003000075a7 */ /* 0x0044e400080011ff */
[----:B---3--:R-:W-:Y:S05]  /*7a60*/  @!P0 NANOSLEEP.SYNCS 0x989680 ;  /* 0x009896800000895d */ /* 0x008fea0003900000 */
[----:B------:R-:W3:Y:S02]  /*7a70*/  @!P0 SYNCS.PHASECHK.TRANS64 P0, [R0+URZ+0x70], R3 ;  /* 0x00007003000085a7 */ /* 0x000ee400080010ff */
[----:B---3--:R-:W-:Y:S05]  /*7a80*/  @!P0 BRA `(.L_x_123) ;  /* 0xfffffffc00f08947 */ /* 0x008fea000383ffff */
[----:B------:R-:W-:Y:S05]  /*7a90*/  BRA `(.L_x_51) ;  /* 0xffffffb000707947 */ /* 0x000fea000383ffff */
.L_x_59:
[----:B-1----:R1:W2:Y:S02]  /*7aa0*/  SYNCS.PHASECHK.TRANS64.TRYWAIT P1, [R0+URZ+0x60], R5 ;  /* 0x00006005000075a7 */ /* 0x0022a400080211ff */
[----:B--2---:R-:W-:Y:S05]  /*7ab0*/  @!P1 NANOSLEEP.SYNCS 0x989680 ;  /* 0x009896800000995d */ /* 0x004fea0003900000 */
[----:B------:R-:W2:Y:S02]  /*7ac0*/  @!P1 SYNCS.PHASECHK.TRANS64 P1, [R0+URZ+0x60], R5 ;  /* 0x00006005000095a7 */ /* 0x000ea400080210ff */
[----:B--2---:R-:W-:Y:S05]  /*7ad0*/  @!P1 BRA `(.L_x_59) ;  /* 0xfffffffc00f09947 */ /* 0x004fea000383ffff */
[----:B------:R-:W-:Y:S05]  /*7ae0*/  BRA `(.L_x_124) ;  /* 0xffffffb400d87947 */ /* 0x000fea000383ffff */
.L_x_60:
[----:B------:R-:W-:-:S07]  /*7af0*/  MOV R3, UR23 ;  /* 0x0000001700037c02 */ /* 0x000fce0008000f00 */
.L_x_125:
[----:B-1----:R1:W2:Y:S02]  /*7b00*/  SYNCS.PHASECHK.TRANS64.TRYWAIT P0, [R3+URZ+0xa0], R0 ;  /* 0x0000a000030075a7 */ /* 0x0022a400080011ff */
[----:B--2---:R-:W-:Y:S05]  /*7b10*/  @!P0 NANOSLEEP.SYNCS 0x989680 ;  /* 0x009896800000895d */ /* 0x004fea0003900000 */
[----:B------:R-:W2:Y:S02]  /*7b20*/  @!P0 SYNCS.PHASECHK.TRANS64 P0, [R3+URZ+0xa0], R0 ;  /* 0x0000a000030085a7 */ /* 0x000ea400080010ff */
[----:B--2---:R-:W-:Y:S05]  /*7b30*/  @!P0 BRA `(.L_x_125) ;  /* 0xfffffffc00f08947 */ /* 0x004fea000383ffff */
[----:B------:R-:W-:Y:S05]  /*7b40*/  BRA `(.L_x_126) ;  /* 0xffffffb800287947 */ /* 0x000fea000383ffff */
.L_x_63:
[----:B------:R-:W-:Y:S07]  /*7b50*/  MOV R0, UR5 ;  /* 0x0000000500007c02 */ /* 0x000fee0008000f00 */
.L_x_127:
[----:B-1----:R1:W2:Y:S02]  /*7b60*/  SYNCS.PHASECHK.TRANS64.TRYWAIT P0, [R0+URZ], R3 ;  /* 0x00000003000075a7 */ /* 0x0022a400080011ff */
[----:B--2---:R-:W-:Y:S05]  /*7b70*/  @!P0 NANOSLEEP.SYNCS 0x989680 ;  /* 0x009896800000895d */ /* 0x004fea0003900000 */
[----:B------:R-:W2:Y:S02]  /*7b80*/  @!P0 SYNCS.PHASECHK.TRANS64 P0, [R0+URZ], R3 ;  /* 0x00000003000085a7 */ /* 0x000ea400080010ff */
[----:B--2---:R-:W-:Y:S05]  /*7b90*/  @!P0 BRA `(.L_x_127) ;  /* 0xfffffffc00f08947 */ /* 0x004fea000383ffff */
[----:B------:R-:W-:Y:S05]  /*7ba0*/  BRA `(.L_x_62) ;  /* 0xffffffb800447947 */ /* 0x000fea000383ffff */
.L_x_66:
[----:B------:R-:W-:-:S07]  /*7bb0*/  MOV R0, UR4 ;  /* 0x0000000400007c02 */ /* 0x000fce0008000f00 */
.L_x_128:
[----:B--2---:R2:W4:Y:S02]  /*7bc0*/  SYNCS.PHASECHK.TRANS64.TRYWAIT P0, [R0+URZ], R3 ;  /* 0x00000003000075a7 */ /* 0x00452400080011ff */
[----:B----4-:R-:W-:Y:S05]  /*7bd0*/  @!P0 NANOSLEEP.SYNCS 0x989680 ;  /* 0x009896800000895d */ /* 0x010fea0003900000 */
[----:B------:R-:W4:Y:S02]  /*7be0*/  @!P0 SYNCS.PHASECHK.TRANS64 P0, [R0+URZ], R3 ;  /* 0x00000003000085a7 */ /* 0x000f2400080010ff */
[----:B----4-:R-:W-:Y:S05]  /*7bf0*/  @!P0 BRA `(.L_x_128) ;  /* 0xfffffffc00f08947 */ /* 0x010fea000383ffff */
[----:B------:R-:W-:Y:S05]  /*7c00*/  BRA `(.L_x_129) ;  /* 0xffffffb800f87947 */ /* 0x000fea000383ffff */
.L_x_67:
[----:B------:R-:W-:-:S07]  /*7c10*/  MOV R0, UR5 ;  /* 0x0000000500007c02 */ /* 0x000fce0008000f00 */
.L_x_130:
[----:B-1----:R1:W2:Y:S02]  /*7c20*/  SYNCS.PHASECHK.TRANS64.TRYWAIT P0, [R0+URZ], R3 ;  /* 0x00000003000075a7 */ /* 0x0022a400080011ff */
[----:B--2---:R-:W-:Y:S05]  /*7c30*/  @!P0 NANOSLEEP.SYNCS 0x989680 ;  /* 0x009896800000895d */ /* 0x004fea0003900000 */
[----:B------:R-:W2:Y:S02]  /*7c40*/  @!P0 SYNCS.PHASECHK.TRANS64 P0, [R0+URZ], R3 ;  /* 0x00000003000085a7 */ /* 0x000ea400080010ff */
[----:B--2---:R-:W-:Y:S05]  /*7c50*/  @!P0 BRA `(.L_x_130) ;  /* 0xfffffffc00f08947 */ /* 0x004fea000383ffff */
[----:B------:R-:W-:Y:S05]  /*7c60*/  BRA `(.L_x_131) ;  /* 0xffffffbc00047947 */ /* 0x000fea000383ffff */
.L_x_68:
[----:B------:R-:W-:-:S07]  /*7c70*/  MOV R0, UR5 ;  /* 0x0000000500007c02 */ /* 0x000fce0008000f00 */
.L_x_132:
[----:B-1----:R1:W2:Y:S02]  /*7c80*/  SYNCS.PHASECHK.TRANS64.TRYWAIT P0, [R0+URZ], R3 ;  /* 0x00000003000075a7 */ /* 0x0022a400080011ff */
[----:B--2---:R-:W-:Y:S05]  /*7c90*/  @!P0 NANOSLEEP.SYNCS 0x989680 ;  /* 0x009896800000895d */ /* 0x004fea0003900000 */
[----:B------:R-:W2:Y:S02]  /*7ca0*/  @!P0 SYNCS.PHASECHK.TRANS64 P0, [R0+URZ], R3 ;  /* 0x00000003000085a7 */ /* 0x000ea400080010ff */
[----:B--2---:R-:W-:Y:S05]  /*7cb0*/  @!P0 BRA `(.L_x_132) ;  /* 0xfffffffc00f08947 */ /* 0x004fea000383ffff */
[----:B------:R-:W-:Y:S05]  /*7cc0*/  BRA `(.L_x_133) ;  /* 0xffffffbc00107947 */ /* 0x000fea000383ffff */
.L_x_69:
[----:B------:R-:W-:-:S07]  /*7cd0*/  MOV R0, UR4 ;  /* 0x0000000400007c02 */ /* 0x000fce0008000f00 */
.L_x_134:
[----:B-1----:R1:W2:Y:S02]  /*7ce0*/  SYNCS.PHASECHK.TRANS64.TRYWAIT P0, [R0+URZ], R3 ;  /* 0x00000003000075a7 */ /* 0x0022a400080011ff */
[----:B--2---:R-:W-:Y:S05]  /*7cf0*/  @!P0 NANOSLEEP.SYNCS 0x989680 ;  /* 0x009896800000895d */ /* 0x004fea0003900000 */
[----:B------:R-:W2:Y:S02]  /*7d00*/  @!P0 SYNCS.PHASECHK.TRANS64 P0, [R0+URZ], R3 ;  /* 0x00000003000085a7 */ /* 0x000ea400080010ff */
[----:B--2---:R-:W-:Y:S05]  /*7d10*/  @!P0 BRA `(.L_x_134) ;  /* 0xfffffffc00f08947 */ /* 0x004fea000383ffff */
[----:B------:R-:W-:Y:S05]  /*7d20*/  BRA `(.L_x_135) ;  /* 0xffffffbc001c7947 */ /* 0x000fea000383ffff */
.L_x_74:
[----:B-1----:R1:W2:Y:S02]  /*7d30*/  SYNCS.PHASECHK.TRANS64.TRYWAIT P0, [R8+URZ+0x60], R5 ;  /* 0x00006005080075a7 */ /* 0x0022a400080011ff */
[----:B--2---:R-:W-:Y:S05]  /*7d40*/  @!P0 NANOSLEEP.SYNCS 0x989680 ;  /* 0x009896800000895d */ /* 0x004fea0003900000 */
[----:B------:R-:W2:Y:S02]  /*7d50*/  @!P0 SYNCS.PHASECHK.TRANS64 P0, [R8+URZ+0x60], R5 ;  /* 0x00006005080085a7 */ /* 0x000ea400080010ff */
[----:B--2---:R-:W-:Y:S05]  /*7d60*/  @!P0 BRA `(.L_x_74) ;  /* 0xfffffffc00f08947 */ /* 0x004fea000383ffff */
[----:B------:R-:W-:Y:S05]  /*7d70*/  BRA `(.L_x_136) ;  /* 0xffffffc000507947 */ /* 0x000fea000383ffff */
.L_x_77:
[----:B------:R-:W-:Y:S07]  /*7d80*/  MOV R0, UR21 ;  /* 0x0000001500007c02 */ /* 0x000fee0008000f00 */
.L_x_137:
[----:B-1----:R1:W2:Y:S02]  /*7d90*/  SYNCS.PHASECHK.TRANS64.TRYWAIT P1, [R0+URZ+0x58], R5 ;  /* 0x00005805000075a7 */ /* 0x0022a400080211ff */
[----:B--2---:R-:W-:Y:S05]  /*7da0*/  @!P1 NANOSLEEP.SYNCS 0x989680 ;  /* 0x009896800000995d */ /* 0x004fea0003900000 */
[----:B------:R-:W2:Y:S02]  /*7db0*/  @!P1 SYNCS.PHASECHK.TRANS64 P1, [R0+URZ+0x58], R5 ;  /* 0x00005805000095a7 */ /* 0x000ea400080210ff */
[----:B--2---:R-:W-:Y:S05]  /*7dc0*/  @!P1 BRA `(.L_x_137) ;  /* 0xfffffffc00f09947 */ /* 0x004fea000383ffff */
[----:B------:R-:W-:Y:S05]  /*7dd0*/  BRA `(.L_x_76) ;  /* 0xffffffc400cc7947 */ /* 0x000fea000383ffff */
.L_x_80:
[----:B-1----:R-:W-:Y:S07]  /*7de0*/  MOV R5, UR21 ;  /* 0x0000001500057c02 */ /* 0x002fee0008000f00 */
.L_x_138:
[----:B-1----:R1:W2:Y:S02]  /*7df0*/  SYNCS.PHASECHK.TRANS64.TRYWAIT P0, [R5+URZ+0x40], R4 ;  /* 0x00004004050075a7 */ /* 0x0022a400080011ff */
[----:B--2---:R-:W-:Y:S05]  /*7e00*/  @!P0 NANOSLEEP.SYNCS 0x989680 ;  /* 0x009896800000895d */ /* 0x004fea0003900000 */
[----:B------:R-:W2:Y:S02]  /*7e10*/  @!P0 SYNCS.PHASECHK.TRANS64 P0, [R5+URZ+0x40], R4 ;  /* 0x00004004050085a7 */ /* 0x000ea400080010ff */
[----:B--2---:R-:W-:Y:S05]  /*7e20*/  @!P0 BRA `(.L_x_138) ;  /* 0xfffffffc00f08947 */ /* 0x004fea000383ffff */
[----:B------:R-:W-:Y:S05]  /*7e30*/  BRA `(.L_x_139) ;  /* 0xffffffc800247947 */ /* 0x000fea000383ffff */
.L_x_81:
[----:B------:R-:W-:Y:S07]  /*7e40*/  MOV R5, UR21 ;  /* 0x0000001500057c02 */ /* 0x000fee0008000f00 */
.L_x_140:
[----:B-1----:R1:W2:Y:S02]  /*7e50*/  SYNCS.PHASECHK.TRANS64.TRYWAIT P0, [R5+URZ+0x48], R4 ;  /* 0x00004804050075a7 */ /* 0x0022a400080011ff */
[----:B--2---:R-:W-:Y:S05]  /*7e60*/  @!P0 NANOSLEEP.SYNCS 0x989680 ;  /* 0x009896800000895d */ /* 0x004fea0003900000 */
[----:B------:R-:W2:Y:S02]  /*7e70*/  @!P0 SYNCS.PHASECHK.TRANS64 P0, [R5+URZ+0x48], R4 ;  /* 0x00004804050085a7 */ /* 0x000ea400080010ff */
[----:B--2---:R-:W-:Y:S05]  /*7e80*/  @!P0 BRA `(.L_x_140) ;  /* 0xfffffffc00f08947 */ /* 0x004fea000383ffff */
[----:B------:R-:W-:Y:S05]  /*7e90*/  BRA `(.L_x_141) ;  /* 0xffffffc800647947 */ /* 0x000fea000383ffff */
.L_x_83:
[----:B------:R-:W-:-:S07]  /*7ea0*/  MOV R0, UR21 ;  /* 0x0000001500007c02 */ /* 0x000fce0008000f00 */
.L_x_142:
[----:B-1----:R1:W2:Y:S02]  /*7eb0*/  SYNCS.PHASECHK.TRANS64.TRYWAIT P0, [R0+URZ+0x40], R3 ;  /* 0x00004003000075a7 */ /* 0x0022a400080011ff */
[----:B--2---:R-:W-:Y:S05]  /*7ec0*/  @!P0 NANOSLEEP.SYNCS 0x989680 ;  /* 0x009896800000895d */ /* 0x004fea0003900000 */
[----:B------:R-:W2:Y:S02]  /*7ed0*/  @!P0 SYNCS.PHASECHK.TRANS64 P0, [R0+URZ+0x40], R3 ;  /* 0x00004003000085a7 */ /* 0x000ea400080010ff */
[----:B--2---:R-:W-:Y:S05]  /*7ee0*/  @!P0 BRA `(.L_x_142) ;  /* 0xfffffffc00f08947 */ /* 0x004fea000383ffff */
[----:B------:R-:W-:Y:S05]  /*7ef0*/  BRA `(.L_x_143) ;  /* 0xffffffc800d47947 */ /* 0x000fea000383ffff */
.L_x_85:
[----:B-1----:R1:W2:Y:S02]  /*7f00*/  SYNCS.PHASECHK.TRANS64.TRYWAIT P0, [R3+URZ+0x60], R0 ;  /* 0x00006000030075a7 */ /* 0x0022a400080011ff */
[----:B--2---:R-:W-:Y:S05]  /*7f10*/  @!P0 NANOSLEEP.SYNCS 0x989680 ;  /* 0x009896800000895d */ /* 0x004fea0003900000 */
[----:B------:R-:W2:Y:S02]  /*7f20*/  @!P0 SYNCS.PHASECHK.TRANS64 P0, [R3+URZ+0x60], R0 ;  /* 0x00006000030085a7 */ /* 0x000ea400080010ff */
[----:B--2---:R-:W-:Y:S05]  /*7f30*/  @!P0 BRA `(.L_x_85) ;  /* 0xfffffffc00f08947 */ /* 0x004fea000383ffff */
[----:B------:R-:W-:Y:S05]  /*7f40*/  BRA `(.L_x_144) ;  /* 0xffffffcc009c7947 */ /* 0x000fea000383ffff */
.L_x_96:
[----:B--2---:R2:W1:Y:S02]  /*7f50*/  SYNCS.PHASECHK.TRANS64.TRYWAIT P1, [R2+URZ+0x30], R5 ;  /* 0x00003005020075a7 */ /* 0x00446400080211ff */
[----:B-1----:R-:W-:Y:S05]  /*7f60*/  @!P1 NANOSLEEP.SYNCS 0x989680 ;  /* 0x009896800000995d */ /* 0x002fea0003900000 */
[----:B------:R-:W1:Y:S02]  /*7f70*/  @!P1 SYNCS.PHASECHK.TRANS64 P1, [R2+URZ+0x30], R5 ;  /* 0x00003005020095a7 */ /* 0x000e6400080210ff */
[----:B-1----:R-:W-:Y:S05]  /*7f80*/  @!P1 BRA `(.L_x_96) ;  /* 0xfffffffc00f09947 */ /* 0x002fea000383ffff */
[----:B------:R-:W-:Y:S05]  /*7f90*/  BRA `(.L_x_95) ;  /* 0xffffffdc00107947 */ /* 0x000fea000383ffff */
.L_x_98:
[----:B--2---:R2:W4:Y:S02]  /*7fa0*/  SYNCS.PHASECHK.TRANS64.TRYWAIT P0, [R100+URZ+0x80], R3 ;  /* 0x00008003640075a7 */ /* 0x00452400080011ff */
[----:B----4-:R-:W-:Y:S05]  /*7fb0*/  @!P0 NANOSLEEP.SYNCS 0x989680 ;  /* 0x009896800000895d */ /* 0x010fea0003900000 */
[----:B------:R-:W4:Y:S02]  /*7fc0*/  @!P0 SYNCS.PHASECHK.TRANS64 P0, [R100+URZ+0x80], R3 ;  /* 0x00008003640085a7 */ /* 0x000f2400080010ff */
[----:B----4-:R-:W-:Y:S05]  /*7fd0*/  @!P0 BRA `(.L_x_98) ;  /* 0xfffffffc00f08947 */ /* 0x010fea000383ffff */
[----:B------:R-:W-:Y:S05]  /*7fe0*/  BRA `(.L_x_97) ;  /* 0xffffffdc00607947 */ /* 0x000fea000383ffff */
.L_x_106:
[----:B---3--:R3:W4:Y:S02]  /*7ff0*/  SYNCS.PHASECHK.TRANS64.TRYWAIT P0, [R109+URZ+0x30], R4 ;  /* 0x000030046d0075a7 */ /* 0x00872400080011ff */
[----:B----4-:R-:W-:Y:S05]  /*8000*/  @!P0 NANOSLEEP.SYNCS 0x989680 ;  /* 0x009896800000895d */ /* 0x010fea0003900000 */
[----:B------:R-:W4:Y:S02]  /*8010*/  @!P0 SYNCS.PHASECHK.TRANS64 P0, [R109+URZ+0x30], R4 ;  /* 0x000030046d0085a7 */ /* 0x000f2400080010ff */
[----:B----4-:R-:W-:Y:S05]  /*8020*/  @!P0 BRA `(.L_x_106) ;  /* 0xfffffffc00f08947 */ /* 0x010fea000383ffff */
[----:B------:R-:W-:Y:S05]  /*8030*/  BRA `(.L_x_105) ;  /* 0xffffffe800547947 */ /* 0x000fea000383ffff */
        .weak           $__internal_0_$__cuda_sm10x_tcgen05_guardrail_trap_col_being_dealloced_not_returned_by_alloc
        .type           $__internal_0_$__cuda_sm10x_tcgen05_guardrail_trap_col_being_dealloced_not_returned_by_alloc,@function
        .size           $__internal_0_$__cuda_sm10x_tcgen05_guardrail_trap_col_being_dealloced_not_returned_by_alloc,($__internal_1_$__cuda_sm10x_tcgen05_guardrail_trap_phase_invalid_during_alloc - $__internal_0_$__cuda_sm10x_tcgen05_guardrail_trap_col_being_dealloced_not_returned_by_alloc)
$__internal_0_$__cuda_sm10x_tcgen05_guardrail_trap_col_being_dealloced_not_returned_by_alloc:
[----:B------:R-:W-:Y:S05]  /*8040*/  BPT.TRAP 0x1 ;  /* 0x000000040000795c */ /* 0x000fea0000300000 */
[----:B------:R-:W-:-:S04]  /*8050*/  HFMA2 R3, -RZ, RZ, 0, 0 ;  /* 0x00000000ff037431 */ /* 0x000fc800000001ff */
[----:B------:R-:W-:Y:S05]  /*8060*/  RET.REL.NODEC R2 `(_ZN7cutlass13device_kernelINS_4gemm6kernel13GemmUniversalIN4cute5tupleIJiiiiEEENS1_10collective13CollectiveMmaINS1_35MainloopSm100TmaUmmaWarpSpecializedILi3ELi2ELi4ENS5_IJNS4_1CILi2EEENSA_ILi1EEESC_EEEEENS5_IJNSA_ILi64EEENSA_ILi128EEESF_EEENS_12float_e4m3_tENS5_IJlSC_lEEESI_SJ_NS4_8TiledMMAINS4_8MMA_AtomIJNS4_10MMA_TraitsINS4_19SM100_MMA_F8F6F4_SSEJSI_SI_fSF_SG_NS4_17integral_constantINS4_4UMMA5MajorELSQ_0EEESR_NSO_INSP_7ScaleInELSS_0EEEST_EEEEEENS4_6LayoutINS5_IJSC_SC_SC_EEENS5_IJNSA_ILi0EEESY_SY_EEEEENS5_IJNS4_10UnderscoreES11_S11_EEEEENS4_13SM90_TMA_LOADENS4_14ComposedLayoutINS4_7SwizzleILi2ELi4ELi3EEENS4_18smem_ptr_flag_bitsILi8EEENSW_INS5_IJNSA_ILi8EEESF_EEENS5_IJSF_SC_EEEEEEEvNS4_8identityENS4_23SM90_TMA_LOAD_MULTICASTES1E_vS1F_EENS_8epilogue10collective18CollectiveEpilogueINS1I_23Sm100TmaWarpSpecializedILi2ELi2ELi32ELb0ELb0EEEJSH_NS5_IJNSW_ISF_SC_EES1N_EEESI_SJ_SI_SJ_NS1I_6fusion15FusionCallbacksIS1M_NS1P_17LinearCombinationISI_fSI_fLNS_15FloatRoundStyleE2EEESH_S1O_JEEENS4_5SM1004TMEM4LOAD26SM100_TMEM_LOAD_16dp32b32xES14_S1E_NS4_39AutoVectorizingCopyWithAssumedAlignmentILi128EEENS4_14SM90_TMA_STOREES1E_S20_S20_EEEvvEEEEvNT_6ParamsE) ;  /* 0xffffff7c02e47950 */ /* 0x000fea0003c3ffff */
        .weak           $__internal_1_$__cuda_sm10x_tcgen05_guardrail_trap_phase_invalid_during_alloc
        .type           $__internal_1_$__cuda_sm10x_tcgen05_guardrail_trap_phase_invalid_during_alloc,@function
        .size           $__internal_1_$__cuda_sm10x_tcgen05_guardrail_trap_phase_invalid_during_alloc,($__internal_2_$__cuda_sm10x_tcgen05_guardrail_trap_unallocated_columns_being_dealloced - $__internal_1_$__cuda_sm10x_tcgen05_guardrail_trap_phase_invalid_during_alloc)
$__internal_1_$__cuda_sm10x_tcgen05_guardrail_trap_phase_invalid_during_alloc:
[----:B------:R-:W-:Y:S05]  /*8070*/  BPT.TRAP 0x1 ;  /* 0x000000040000795c */ /* 0x000fea0000300000 */
[----:B------:R-:W-:-:S04]  /*8080*/  MOV R5, 0x0 ;  /* 0x0000000000057802 */ /* 0x000fc80000000f00 */
[----:B------:R-:W-:Y:S05]  /*8090*/  RET.REL.NODEC R4 `(_ZN7cutlass13device_kernelINS_4gemm6kernel13GemmUniversalIN4cute5tupleIJiiiiEEENS1_10collective13CollectiveMmaINS1_35MainloopSm100TmaUmmaWarpSpecializedILi3ELi2ELi4ENS5_IJNS4_1CILi2EEENSA_ILi1EEESC_EEEEENS5_IJNSA_ILi64EEENSA_ILi128EEESF_EEENS_12float_e4m3_tENS5_IJlSC_lEEESI_SJ_NS4_8TiledMMAINS4_8MMA_AtomIJNS4_10MMA_TraitsINS4_19SM100_MMA_F8F6F4_SSEJSI_SI_fSF_SG_NS4_17integral_constantINS4_4UMMA5MajorELSQ_0EEESR_NSO_INSP_7ScaleInELSS_0EEEST_EEEEEENS4_6LayoutINS5_IJSC_SC_SC_EEENS5_IJNSA_ILi0EEESY_SY_EEEEENS5_IJNS4_10UnderscoreES11_S11_EEEEENS4_13SM90_TMA_LOADENS4_14ComposedLayoutINS4_7SwizzleILi2ELi4ELi3EEENS4_18smem_ptr_flag_bitsILi8EEENSW_INS5_IJNSA_ILi8EEESF_EEENS5_IJSF_SC_EEEEEEEvNS4_8identityENS4_23SM90_TMA_LOAD_MULTICASTES1E_vS1F_EENS_8epilogue10collective18CollectiveEpilogueINS1I_23Sm100TmaWarpSpecializedILi2ELi2ELi32ELb0ELb0EEEJSH_NS5_IJNSW_ISF_SC_EES1N_EEESI_SJ_SI_SJ_NS1I_6fusion15FusionCallbacksIS1M_NS1P_17LinearCombinationISI_fSI_fLNS_15FloatRoundStyleE2EEESH_S1O_JEEENS4_5SM1004TMEM4LOAD26SM100_TMEM_LOAD_16dp32b32xES14_S1E_NS4_39AutoVectorizingCopyWithAssumedAlignmentILi128EEENS4_14SM90_TMA_STOREES1E_S20_S20_EEEvvEEEEvNT_6ParamsE) ;  /* 0xffffff7c04d87950 */ /* 0x000fea0003c3ffff */
        .weak           $__internal_2_$__cuda_sm10x_tcgen05_guardrail_trap_unallocated_columns_being_dealloced
        .type           $__internal_2_$__cuda_sm10x_tcgen05_guardrail_trap_unallocated_columns_being_dealloced,@function
        .size           $__internal_2_$__cuda_sm10x_tcgen05_guardrail_trap_unallocated_columns_being_dealloced,(.L_x_146 - $__internal_2_$__cuda_sm10x_tcgen05_guardrail_trap_unallocated_columns_being_dealloced)
$__internal_2_$__cuda_sm10x_tcgen05_guardrail_trap_unallocated_columns_being_dealloced:
[----:B------:R-:W-:Y:S05]  /*80a0*/  BPT.TRAP 0x1 ;  /* 0x000000040000795c */ /* 0x000fea0000300000 */
[----:B------:R-:W-:-:S04]  /*80b0*/  HFMA2 R3, -RZ, RZ, 0, 0 ;  /* 0x00000000ff037431 */ /* 0x000fc800000001ff */
[----:B------:R-:W-:Y:S05]  /*80c0*/  RET.REL.NODEC R2 `(_ZN7cutlass13device_kernelINS_4gemm6kernel13GemmUniversalIN4cute5tupleIJiiiiEEENS1_10collective13CollectiveMmaINS1_35MainloopSm100TmaUmmaWarpSpecializedILi3ELi2ELi4ENS5_IJNS4_1CILi2EEENSA_ILi1EEESC_EEEEENS5_IJNSA_ILi64EEENSA_ILi128EEESF_EEENS_12float_e4m3_tENS5_IJlSC_lEEESI_SJ_NS4_8TiledMMAINS4_8MMA_AtomIJNS4_10MMA_TraitsINS4_19SM100_MMA_F8F6F4_SSEJSI_SI_fSF_SG_NS4_17integral_constantINS4_4UMMA5MajorELSQ_0EEESR_NSO_INSP_7ScaleInELSS_0EEEST_EEEEEENS4_6LayoutINS5_IJSC_SC_SC_EEENS5_IJNSA_ILi0EEESY_SY_EEEEENS5_IJNS4_10UnderscoreES11_S11_EEEEENS4_13SM90_TMA_LOADENS4_14ComposedLayoutINS4_7SwizzleILi2ELi4ELi3EEENS4_18smem_ptr_flag_bitsILi8EEENSW_INS5_IJNSA_ILi8EEESF_EEENS5_IJSF_SC_EEEEEEEvNS4_8identityENS4_23SM90_TMA_LOAD_MULTICASTES1E_vS1F_EENS_8epilogue10collective18CollectiveEpilogueINS1I_23Sm100TmaWarpSpecializedILi2ELi2ELi32ELb0ELb0EEEJSH_NS5_IJNSW_ISF_SC_EES1N_EEESI_SJ_SI_SJ_NS1I_6fusion15FusionCallbacksIS1M_NS1P_17LinearCombinationISI_fSI_fLNS_15FloatRoundStyleE2EEESH_S1O_JEEENS4_5SM1004TMEM4LOAD26SM100_TMEM_LOAD_16dp32b32xES14_S1E_NS4_39AutoVectorizingCopyWithAssumedAlignmentILi128EEENS4_14SM90_TMA_STOREES1E_S20_S20_EEEvvEEEEvNT_6ParamsE) ;  /* 0xffffff7c02cc7950 */ /* 0x000fea0003c3ffff */
.L_x_145:
[----:B------:R-:W-:-:S00]  /*80d0*/  BRA `(.L_x_145) ;  /* 0xfffffffc00fc7947 */ /* 0x000fc0000383ffff */
[----:B------:R-:W-:-:S00]  /*80e0*/  NOP ;  /* 0x0000000000007918 */ /* 0x000fc00000000000 */
        /* <DEDUP_REMOVED lines=9> */
.L_x_146:


//--------------------- .nv.global.init           --------------------------
	.section	.nv.global.init,"aw",@progbits
.nv.global.init:
	.type		$str$27,@object
	.size		$str$27,($str$28 - $str$27)
$str$27:
        /*0000*/ 	.byte	0x28, 0x61, 0x64, 0x64, 0x72, 0x65, 0x73, 0x73, 0x20, 0x26, 0x20, 0x6d, 0x61, 0x73, 0x6b, 0x29
        /*0010*/ 	.byte	0x20, 0x3d, 0x3d, 0x20, 0x30, 0x00
	.type		$str$28,@object
	.size		$str$28,($str$26 - $str$28)
$str$28:
        /*0016*/ 	.byte	0x2f, 0x74, 0x6d, 0x70, 0x2f, 0x63, 0x75, 0x74, 0x6c, 0x61, 0x73, 0x73, 0x5f, 0x73, 0x77, 0x65
        /*0026*/ 	.byte	0x65, 0x70, 0x5f, 0x73, 0x72, 0x63, 0x2f, 0x69, 0x6e, 0x63, 0x6c, 0x75, 0x64, 0x65, 0x2f, 0x63
        /*0036*/ 	.byte	0x75, 0x74, 0x65, 0x2f, 0x70, 0x6f, 0x69, 0x6e, 0x74, 0x65, 0x72, 0x5f, 0x66, 0x6c, 0x61, 0x67
        /*0046*/ 	.byte	0x67, 0x65, 0x64, 0x2e, 0x68, 0x70, 0x70, 0x00
	.type		$str$26,@object
	.size		$str$26,($str$25 - $str$26)
$str$26:
        /*004e*/ 	.byte	0x2f, 0x74, 0x6d, 0x70, 0x2f, 0x63, 0x75, 0x74, 0x6c, 0x61, 0x73, 0x73, 0x5f, 0x73, 0x77, 0x65
        /*005e*/ 	.byte	0x65, 0x70, 0x5f, 0x73, 0x72, 0x63, 0x2f, 0x69, 0x6e, 0x63, 0x6c, 0x75, 0x64, 0x65, 0x2f, 0x63
        /*006e*/ 	.byte	0x75, 0x74, 0x65, 0x2f, 0x61, 0x74, 0x6f, 0x6d, 0x2f, 0x63, 0x6f, 0x70, 0x79, 0x5f, 0x74, 0x72
        /*007e*/ 	.byte	0x61, 0x69, 0x74, 0x73, 0x5f, 0x73, 0x6d, 0x31, 0x30, 0x30, 0x2e, 0x68, 0x70, 0x70, 0x00
	.type		$str$25,@object
	.size		$str$25,(__unnamed_1 - $str$25)
$str$25:
        /*008d*/ 	.byte	0x28, 0x28, 0x75, 0x69, 0x6e, 0x74, 0x33, 0x32, 0x5f, 0x74, 0x28, 0x74, 0x68, 0x72, 0x65, 0x61
        /*009d*/ 	.byte	0x64, 0x49, 0x64, 0x78, 0x2e, 0x78, 0x29, 0x20, 0x2f, 0x20, 0x33, 0x32, 0x29, 0x20, 0x25, 0x20
        /*00ad*/ 	.byte	0x34, 0x29, 0x20, 0x3d, 0x3d, 0x20, 0x28, 0x28, 0x28, 0x74, 0x6d, 0x65, 0x6d, 0x5f, 0x61, 0x64
        /*00bd*/ 	.byte	0x64, 0x72, 0x20, 0x3e, 0x3e, 0x20, 0x31, 0x36, 0x29, 0x20, 0x2f, 0x20, 0x33, 0x32, 0x29, 0x20
        /*00cd*/ 	.byte	0x25, 0x20, 0x34, 0x29, 0x00
	.type		__unnamed_1,@object
	.size		__unnamed_1,(__unnamed_2 - __unnamed_1)
__unnamed_1:
        /*00d2*/ 	.byte	0x61, 0x75, 0x74, 0x6f, 0x20, 0x63, 0x75, 0x74, 0x65, 0x3a, 0x3a, 0x61, 0x73, 0x5f, 0x70, 0x6f
        /* <DEDUP_REMOVED lines=24> */
        /*0262*/ 	.byte	0x3c, 0x34, 0x30, 0x39, 0x36, 0x3e, 0x3e, 0x3e, 0x3e, 0x5d, 0x00
	.type		__unnamed_2,@object
	.size		__unnamed_2,(.L_2 - __unnamed_2)
__unnamed_2:
        /* <DEDUP_REMOVED lines=40> */
        /*04ed*/ 	.byte	0x74, 0x65, 0x3a, 0x3a, 0x43, 0x3c, 0x30, 0x3e, 0x3e, 0x3e, 0x3e, 0x5d, 0x00
.L_2:


//--------------------- .nv.shared._ZN7cutlass13device_kernelINS_4gemm6kernel13GemmUniversalIN4cute5tupleIJiiiiEEENS1_10collective13CollectiveMmaINS1_35MainloopSm100TmaUmmaWarpSpecializedILi3ELi2ELi4ENS5_IJNS4_1CILi2EEENSA_ILi1EEESC_EEEEENS5_IJNSA_ILi64EEENSA_ILi128EEESF_EEENS_12float_e4m3_tENS5_IJlSC_lEEESI_SJ_NS4_8TiledMMAINS4_8MMA_AtomIJNS4_10MMA_TraitsINS4_19SM100_MMA_F8F6F4_SSEJSI_SI_fSF_SG_NS4_17integral_constantINS4_4UMMA5MajorELSQ_0EEESR_NSO_INSP_7ScaleInELSS_0EEEST_EEEEEENS4_6LayoutINS5_IJSC_SC_SC_EEENS5_IJNSA_ILi0EEESY_SY_EEEEENS5_IJNS4_10UnderscoreES11_S11_EEEEENS4_13SM90_TMA_LOADENS4_14ComposedLayoutINS4_7SwizzleILi2ELi4ELi3EEENS4_18smem_ptr_flag_bitsILi8EEENSW_INS5_IJNSA_ILi8EEESF_EEENS5_IJSF_SC_EEEEEEEvNS4_8identityENS4_23SM90_TMA_LOAD_MULTICASTES1E_vS1F_EENS_8epilogue10collective18CollectiveEpilogueINS1I_23Sm100TmaWarpSpecializedILi2ELi2ELi32ELb0ELb0EEEJSH_NS5_IJNSW_ISF_SC_EES1N_EEESI_SJ_SI_SJ_NS1I_6fusion15FusionCallbacksIS1M_NS1P_17LinearCombinationISI_fSI_fLNS_15FloatRoundStyleE2EEESH_S1O_JEEENS4_5SM1004TMEM4LOAD26SM100_TMEM_LOAD_16dp32b32xES14_S1E_NS4_39AutoVectorizingCopyWithAssumedAlignmentILi128EEENS4_14SM90_TMA_STOREES1E_S20_S20_EEEvvEEEEvNT_6ParamsE --------------------------
	.section	.nv.shared._ZN7cutlass13device_kernelINS_4gemm6kernel13GemmUniversalIN4cute5tupleIJiiiiEEENS1_10collective13CollectiveMmaINS1_35MainloopSm100TmaUmmaWarpSpecializedILi3ELi2ELi4ENS5_IJNS4_1CILi2EEENSA_ILi1EEESC_EEEEENS5_IJNSA_ILi64EEENSA_ILi128EEESF_EEENS_12float_e4m3_tENS5_IJlSC_lEEESI_SJ_NS4_8TiledMMAINS4_8MMA_AtomIJNS4_10MMA_TraitsINS4_19SM100_MMA_F8F6F4_SSEJSI_SI_fSF_SG_NS4_17integral_constantINS4_4UMMA5MajorELSQ_0EEESR_NSO_INSP_7ScaleInELSS_0EEEST_EEEEEENS4_6LayoutINS5_IJSC_SC_SC_EEENS5_IJNSA_ILi0EEESY_SY_EEEEENS5_IJNS4_10UnderscoreES11_S11_EEEEENS4_13SM90_TMA_LOADENS4_14ComposedLayoutINS4_7SwizzleILi2ELi4ELi3EEENS4_18smem_ptr_flag_bitsILi8EEENSW_INS5_IJNSA_ILi8EEESF_EEENS5_IJSF_SC_EEEEEEEvNS4_8identityENS4_23SM90_TMA_LOAD_MULTICASTES1E_vS1F_EENS_8epilogue10collective18CollectiveEpilogueINS1I_23Sm100TmaWarpSpecializedILi2ELi2ELi32ELb0ELb0EEEJSH_NS5_IJNSW_ISF_SC_EES1N_EEESI_SJ_SI_SJ_NS1I_6fusion15FusionCallbacksIS1M_NS1P_17LinearCombinationISI_fSI_fLNS_15FloatRoundStyleE2EEESH_S1O_JEEENS4_5SM1004TMEM4LOAD26SM100_TMEM_LOAD_16dp32b32xES14_S1E_NS4_39AutoVectorizingCopyWithAssumedAlignmentILi128EEENS4_14SM90_TMA_STOREES1E_S20_S20_EEEvvEEEEvNT_6ParamsE,"aw",@nobits
	.sectionflags	@""
	.align	16
	.zero		1024


//--------------------- .nv.shared.reserved.0     --------------------------
	.section	.nv.shared.reserved.0,"aw",@nobits
	.weak		__nv_reservedSMEM_offset_0_alias
	.size		__nv_reservedSMEM_offset_0_alias, 0, 64
	.other		__nv_reservedSMEM_offset_0_alias,@"STO_CUDA_RESERVED_SHARED STV_DEFAULT"
__nv_reservedSMEM_offset_0_alias:
	.zero		0
.nv.shared.reserved.0:
	.zero		64
	.weak		__nv_reservedSMEM_tcgen05_partition
	.type		__nv_reservedSMEM_tcgen05_partition,@object
	.size		__nv_reservedSMEM_tcgen05_partition,(.L_0 - __nv_reservedSMEM_tcgen05_partition)
__nv_reservedSMEM_tcgen05_partition:
	.zero		32
.L_0:


//--------------------- .nv.global                --------------------------
	.section	.nv.global,"aw",@nobits
.nv.global:
	.type		_ZN39_INTERNAL_e0e4ea1d_4_k_cu_58a335e1_84904cute1_E,@object
	.size		_ZN39_INTERNAL_e0e4ea1d_4_k_cu_58a335e1_84904cute1_E,(_ZN39_INTERNAL_e0e4ea1d_4_k_cu_58a335e1_84904cuda3std3__45__cpo6cbeginE - _ZN39_INTERNAL_e0e4ea1d_4_k_cu_58a335e1_84904cute1_E)
_ZN39_INTERNAL_e0e4ea1d_4_k_cu_58a335e1_84904cute1_E:
	.zero		1
	.type		_ZN39_INTERNAL_e0e4ea1d_4_k_cu_58a335e1_84904cuda3std3__45__cpo6cbeginE,@object
	.size		_ZN39_INTERNAL_e0e4ea1d_4_k_cu_58a335e1_84904cuda3std3__45__cpo6cbeginE,(_ZN39_INTERNAL_e0e4ea1d_4_k_cu_58a335e1_84904cuda3std3__48in_placeE - _ZN39_INTERNAL_e0e4ea1d_4_k_cu_58a335e1_84904cuda3std3__45__cpo6cbeginE)
_ZN39_INTERNAL_e0e4ea1d_4_k_cu_58a335e1_84904cuda3std3__45__cpo6cbeginE:
	.zero		1
	.type		_ZN39_INTERNAL_e0e4ea1d_4_k_cu_58a335e1_84904cuda3std3__48in_placeE,@object
	.size		_ZN39_INTERNAL_e0e4ea1d_4_k_cu_58a335e1_84904cuda3std3__48in_placeE,(_ZN39_INTERNAL_e0e4ea1d_4_k_cu_58a335e1_84904cuda3std6ranges3__45__cpo9iter_moveE - _ZN39_INTERNAL_e0e4ea1d_4_k_cu_58a335e1_84904cuda3std3__48in_placeE)
_ZN39_INTERNAL_e0e4ea1d_4_k_cu_58a335e1_84904cuda3std3__48in_placeE:
	.zero		1
	.type		_ZN39_INTERNAL_e0e4ea1d_4_k_cu_58a335e1_84904cuda3std6ranges3__45__cpo9iter_moveE,@object
	.size		_ZN39_INTERNAL_e0e4ea1d_4_k_cu_58a335e1_84904cuda3std6ranges3__45__cpo9iter_moveE,(_ZN39_INTERNAL_e0e4ea1d_4_k_cu_58a335e1_84904cuda3std3__45__cpo5beginE - _ZN39_INTERNAL_e0e4ea1d_4_k_cu_58a335e1_84904cuda3std6ranges3__45__cpo9iter_moveE)
_ZN39_INTERNAL_e0e4ea1d_4_k_cu_58a335e1_84904cuda3std6ranges3__45__cpo9iter_moveE:
	.zero		1
	.type		_ZN39_INTERNAL_e0e4ea1d_4_k_cu_58a335e1_84904cuda3std3__45__cpo5beginE,@object
	.size		_ZN39_INTERNAL_e0e4ea1d_4_k_cu_58a335e1_84904cuda3std3__45__cpo5beginE,(_ZN39_INTERNAL_e0e4ea1d_4_k_cu_58a335e1_84904cuda3std3__441_GLOBAL__N__e0e4ea1d_4_k_cu_58a335e1_84906ignoreE - _ZN39_INTERNAL_e0e4ea1d_4_k_cu_58a335e1_84904cuda3std3__45__cpo5beginE)
_ZN39_INTERNAL_e0e4ea1d_4_k_cu_58a335e1_84904cuda3std3__45__cpo5beginE:
	.zero		1
	.type		_ZN39_INTERNAL_e0e4ea1d_4_k_cu_58a335e1_84904cuda3std3__441_GLOBAL__N__e0e4ea1d_4_k_cu_58a335e1_84906ignoreE,@object
	.size		_ZN39_INTERNAL_e0e4ea1d_4_k_cu_58a335e1_84904cuda3std3__441_GLOBAL__N__e0e4ea1d_4_k_cu_58a335e1_84906ignoreE,(_ZN39_INTERNAL_e0e4ea1d_4_k_cu_58a335e1_84904cute7productE - _ZN39_INTERNAL_e0e4ea1d_4_k_cu_58a335e1_84904cuda3std3__441_GLOBAL__N__e0e4ea1d_4_k_cu_58a335e1_84906ignoreE)
_ZN39_INTERNAL_e0e4ea1d_4_k_cu_58a335e1_84904cuda3std3__441_GLOBAL__N__e0e4ea1d_4_k_cu_58a335e1_84906ignoreE:
	.zero		1
	.type		_ZN39_INTERNAL_e0e4ea1d_4_k_cu_58a335e1_84904cute7productE,@object
	.size		_ZN39_INTERNAL_e0e4ea1d_4_k_cu_58a335e1_84904cute7productE,(_ZN39_INTERNAL_e0e4ea1d_4_k_cu_58a335e1_84904cuda3std3__45__cpo3endE - _ZN39_INTERNAL_e0e4ea1d_4_k_cu_58a335e1_84904cute7productE)
_ZN39_INTERNAL_e0e4ea1d_4_k_cu_58a335e1_84904cute7productE:
	.zero		1
	.type		_ZN39_INTERNAL_e0e4ea1d_4_k_cu_58a335e1_84904cuda3std3__45__cpo3endE,@object
	.size		_ZN39_INTERNAL_e0e4ea1d_4_k_cu_58a335e1_84904cuda3std3__45__cpo3endE,(_ZN39_INTERNAL_e0e4ea1d_4_k_cu_58a335e1_84904cuda3std3__419piecewise_constructE - _ZN39_INTERNAL_e0e4ea1d_4_k_cu_58a335e1_84904cuda3std3__45__cpo3endE)
_ZN39_INTERNAL_e0e4ea1d_4_k_cu_58a335e1_84904cuda3std3__45__cpo3endE:
	.zero		1
	.type		_ZN39_INTERNAL_e0e4ea1d_4_k_cu_58a335e1_84904cuda3std3__419piecewise_constructE,@object
	.size		_ZN39_INTERNAL_e0e4ea1d_4_k_cu_58a335e1_84904cuda3std3__419piecewise_constructE,(_ZN39_INTERNAL_e0e4ea1d_4_k_cu_58a335e1_84904cuda3std3__45__cpo4cendE - _ZN39_INTERNAL_e0e4ea1d_4_k_cu_58a335e1_84904cuda3std3__419piecewise_constructE)
_ZN39_INTERNAL_e0e4ea1d_4_k_cu_58a335e1_84904cuda3std3__419piecewise_constructE:
	.zero		1
	.type		_ZN39_INTERNAL_e0e4ea1d_4_k_cu_58a335e1_84904cuda3std3__45__cpo4cendE,@object
	.size		_ZN39_INTERNAL_e0e4ea1d_4_k_cu_58a335e1_84904cuda3std3__45__cpo4cendE,(_ZN39_INTERNAL_e0e4ea1d_4_k_cu_58a335e1_84904cuda3std6ranges3__45__cpo4swapE - _ZN39_INTERNAL_e0e4ea1d_4_k_cu_58a335e1_84904cuda3std3__45__cpo4cendE)
_ZN39_INTERNAL_e0e4ea1d_4_k_cu_58a335e1_84904cuda3std3__45__cpo4cendE:
	.zero		1
	.type		_ZN39_INTERNAL_e0e4ea1d_4_k_cu_58a335e1_84904cuda3std6ranges3__45__cpo4swapE,@object
	.size		_ZN39_INTERNAL_e0e4ea1d_4_k_cu_58a335e1_84904cuda3std6ranges3__45__cpo4swapE,(.L_10 - _ZN39_INTERNAL_e0e4ea1d_4_k_cu_58a335e1_84904cuda3std6ranges3__45__cpo4swapE)
_ZN39_INTERNAL_e0e4ea1d_4_k_cu_58a335e1_84904cuda3std6ranges3__45__cpo4swapE:
	.zero		1
.L_10:


//--------------------- .nv.constant0._ZN7cutlass13device_kernelINS_4gemm6kernel13GemmUniversalIN4cute5tupleIJiiiiEEENS1_10collective13CollectiveMmaINS1_35MainloopSm100TmaUmmaWarpSpecializedILi3ELi2ELi4ENS5_IJNS4_1CILi2EEENSA_ILi1EEESC_EEEEENS5_IJNSA_ILi64EEENSA_ILi128EEESF_EEENS_12float_e4m3_tENS5_IJlSC_lEEESI_SJ_NS4_8TiledMMAINS4_8MMA_AtomIJNS4_10MMA_TraitsINS4_19SM100_MMA_F8F6F4_SSEJSI_SI_fSF_SG_NS4_17integral_constantINS4_4UMMA5MajorELSQ_0EEESR_NSO_INSP_7ScaleInELSS_0EEEST_EEEEEENS4_6LayoutINS5_IJSC_SC_SC_EEENS5_IJNSA_ILi0EEESY_SY_EEEEENS5_IJNS4_10UnderscoreES11_S11_EEEEENS4_13SM90_TMA_LOADENS4_14ComposedLayoutINS4_7SwizzleILi2ELi4ELi3EEENS4_18smem_ptr_flag_bitsILi8EEENSW_INS5_IJNSA_ILi8EEESF_EEENS5_IJSF_SC_EEEEEEEvNS4_8identityENS4_23SM90_TMA_LOAD_MULTICASTES1E_vS1F_EENS_8epilogue10collective18CollectiveEpilogueINS1I_23Sm100TmaWarpSpecializedILi2ELi2ELi32ELb0ELb0EEEJSH_NS5_IJNSW_ISF_SC_EES1N_EEESI_SJ_SI_SJ_NS1I_6fusion15FusionCallbacksIS1M_NS1P_17LinearCombinationISI_fSI_fLNS_15FloatRoundStyleE2EEESH_S1O_JEEENS4_5SM1004TMEM4LOAD26SM100_TMEM_LOAD_16dp32b32xES14_S1E_NS4_39AutoVectorizingCopyWithAssumedAlignmentILi128EEENS4_14SM90_TMA_STOREES1E_S20_S20_EEEvvEEEEvNT_6ParamsE --------------------------
	.section	.nv.constant0._ZN7cutlass13device_kernelINS_4gemm6kernel13GemmUniversalIN4cute5tupleIJiiiiEEENS1_10collective13CollectiveMmaINS1_35MainloopSm100TmaUmmaWarpSpecializedILi3ELi2ELi4ENS5_IJNS4_1CILi2EEENSA_ILi1EEESC_EEEEENS5_IJNSA_ILi64EEENSA_ILi128EEESF_EEENS_12float_e4m3_tENS5_IJlSC_lEEESI_SJ_NS4_8TiledMMAINS4_8MMA_AtomIJNS4_10MMA_TraitsINS4_19SM100_MMA_F8F6F4_SSEJSI_SI_fSF_SG_NS4_17integral_constantINS4_4UMMA5MajorELSQ_0EEESR_NSO_INSP_7ScaleInELSS_0EEEST_EEEEEENS4_6LayoutINS5_IJSC_SC_SC_EEENS5_IJNSA_ILi0EEESY_SY_EEEEENS5_IJNS4_10UnderscoreES11_S11_EEEEENS4_13SM90_TMA_LOADENS4_14ComposedLayoutINS4_7SwizzleILi2ELi4ELi3EEENS4_18smem_ptr_flag_bitsILi8EEENSW_INS5_IJNSA_ILi8EEESF_EEENS5_IJSF_SC_EEEEEEEvNS4_8identityENS4_23SM90_TMA_LOAD_MULTICASTES1E_vS1F_EENS_8epilogue10collective18CollectiveEpilogueINS1I_23Sm100TmaWarpSpecializedILi2ELi2ELi32ELb0ELb0EEEJSH_NS5_IJNSW_ISF_SC_EES1N_EEESI_SJ_SI_SJ_NS1I_6fusion15FusionCallbacksIS1M_NS1P_17LinearCombinationISI_fSI_fLNS_15FloatRoundStyleE2EEESH_S1O_JEEENS4_5SM1004TMEM4LOAD26SM100_TMEM_LOAD_16dp32b32xES14_S1E_NS4_39AutoVectorizingCopyWithAssumedAlignmentILi128EEENS4_14SM90_TMA_STOREES1E_S20_S20_EEEvvEEEEvNT_6ParamsE,"a",@progbits
	.sectionflags	@""
	.align	4
.nv.constant0._ZN7cutlass13device_kernelINS_4gemm6kernel13GemmUniversalIN4cute5tupleIJiiiiEEENS1_10collective13CollectiveMmaINS1_35MainloopSm100TmaUmmaWarpSpecializedILi3ELi2ELi4ENS5_IJNS4_1CILi2EEENSA_ILi1EEESC_EEEEENS5_IJNSA_ILi64EEENSA_ILi128EEESF_EEENS_12float_e4m3_tENS5_IJlSC_lEEESI_SJ_NS4_8TiledMMAINS4_8MMA_AtomIJNS4_10MMA_TraitsINS4_19SM100_MMA_F8F6F4_SSEJSI_SI_fSF_SG_NS4_17integral_constantINS4_4UMMA5MajorELSQ_0EEESR_NSO_INSP_7ScaleInELSS_0EEEST_EEEEEENS4_6LayoutINS5_IJSC_SC_SC_EEENS5_IJNSA_ILi0EEESY_SY_EEEEENS5_IJNS4_10UnderscoreES11_S11_EEEEENS4_13SM90_TMA_LOADENS4_14ComposedLayoutINS4_7SwizzleILi2ELi4ELi3EEENS4_18smem_ptr_flag_bitsILi8EEENSW_INS5_IJNSA_ILi8EEESF_EEENS5_IJSF_SC_EEEEEEEvNS4_8identityENS4_23SM90_TMA_LOAD_MULTICASTES1E_vS1F_EENS_8epilogue10collective18CollectiveEpilogueINS1I_23Sm100TmaWarpSpecializedILi2ELi2ELi32ELb0ELb0EEEJSH_NS5_IJNSW_ISF_SC_EES1N_EEESI_SJ_SI_SJ_NS1I_6fusion15FusionCallbacksIS1M_NS1P_17LinearCombinationISI_fSI_fLNS_15FloatRoundStyleE2EEESH_S1O_JEEENS4_5SM1004TMEM4LOAD26SM100_TMEM_LOAD_16dp32b32xES14_S1E_NS4_39AutoVectorizingCopyWithAssumedAlignmentILi128EEENS4_14SM90_TMA_STOREES1E_S20_S20_EEEvvEEEEvNT_6ParamsE:
	.zero		2944


//--------------------- SYMBOLS --------------------------

	.type		.nv.reservedSmem.offset0,@object
	.size		.nv.reservedSmem.offset0,0x4
	.type		.nv.reservedSmem.cap,@object
	.size		.nv.reservedSmem.cap,0x4
	.type		__assertfail,@function
